	.target	sm_80

	.elftype	@"ET_EXEC"


//--------------------- .note.nv.tkinfo           --------------------------
	.section	.note.nv.tkinfo,"",@"SHT_NOTE"
	.sectionflags	@"SHF_NOTE_NV_TKINFO"
	.tkinfo
        /*0018*/ 	.word	0x00000002
        /*0030*/ 	.string	""
        /*0030*/ 	.string	"ptxas"
        /*0030*/ 	.string	"Cuda compilation tools, release 13.0, V13.0.88"
        /*0030*/ 	.string	"Build cuda_13.0.r13.0/compiler.36424714_0"
        /*0030*/ 	.string	"-v  -suppress-debug-info  -lineinfo  -arch sm_80 "



//--------------------- .note.nv.cuinfo           --------------------------
	.section	.note.nv.cuinfo,"",@"SHT_NOTE"
	.sectionflags	@"SHF_NOTE_NV_CUINFO"
        /*0018*/ 	.short	0x0002
        /*001a*/ 	.short	0x0050
        /*001c*/ 	.short	0x0082
	.zero		2


//--------------------- .nv.info                  --------------------------
	.section	.nv.info,"",@"SHT_CUDA_INFO"
	.align	4


	//----- nvinfo : EIATTR_REGCOUNT
	.align		4
        /*0000*/ 	.byte	0x04, 0x2f
        /*0002*/ 	.short	(.L_1 - .L_0)
	.align		4
.L_0:
        /*0004*/ 	.word	index@(matmul_kernel)
        /*0008*/ 	.word	0x000000a8


	//----- nvinfo : EIATTR_FRAME_SIZE
	.align		4
.L_1:
        /*000c*/ 	.byte	0x04, 0x11
        /*000e*/ 	.short	(.L_3 - .L_2)
	.align		4
.L_2:
        /*0010*/ 	.word	index@(matmul_kernel)
        /*0014*/ 	.word	0x00000000


	//----- nvinfo : EIATTR_MIN_STACK_SIZE
	.align		4
.L_3:
        /*0018*/ 	.byte	0x04, 0x12
        /*001a*/ 	.short	(.L_5 - .L_4)
	.align		4
.L_4:
        /*001c*/ 	.word	index@(matmul_kernel)
        /*0020*/ 	.word	0x00000000
.L_5:


//--------------------- .nv.info.matmul_kernel    --------------------------
	.section	.nv.info.matmul_kernel,"",@"SHT_CUDA_INFO"
	.sectionflags	@""
	.align	4


	//----- nvinfo : EIATTR_CUDA_API_VERSION
	.align		4
        /*0000*/ 	.byte	0x04, 0x37
        /*0002*/ 	.short	(.L_7 - .L_6)
.L_6:
        /*0004*/ 	.word	0x00000082


	//----- nvinfo : EIATTR_SW2861232_WAR
	.align		4
.L_7:
        /*0008*/ 	.byte	0x01, 0x35
	.zero		2


	//----- nvinfo : EIATTR_PARAM_CBANK
	.align		4
        /*000c*/ 	.byte	0x04, 0x0a
        /*000e*/ 	.short	(.L_9 - .L_8)
	.align		4
.L_8:
        /*0010*/ 	.word	index@(.nv.constant0.matmul_kernel)
        /*0014*/ 	.short	0x0160
        /*0016*/ 	.short	0x0050


	//----- nvinfo : EIATTR_CBANK_PARAM_SIZE
	.align		4
.L_9:
        /*0018*/ 	.byte	0x03, 0x19
        /*001a*/ 	.short	0x0050


	//----- nvinfo : EIATTR_KPARAM_INFO
	.align		4
        /*001c*/ 	.byte	0x04, 0x17
        /*001e*/ 	.short	(.L_11 - .L_10)
.L_10:
        /*0020*/ 	.word	0x00000000
        /*0024*/ 	.short	0x000d
        /*0026*/ 	.short	0x0048
        /*0028*/ 	.byte	0x00, 0xf4, 0x21, 0x00


	//----- nvinfo : EIATTR_KPARAM_INFO
	.align		4
.L_11:
        /*002c*/ 	.byte	0x04, 0x17
        /*002e*/ 	.short	(.L_13 - .L_12)
.L_12:
        /*0030*/ 	.word	0x00000000
        /*0034*/ 	.short	0x000c
        /*0036*/ 	.short	0x0040
        /*0038*/ 	.byte	0x00, 0xf4, 0x21, 0x00


	//----- nvinfo : EIATTR_KPARAM_INFO
	.align		4
.L_13:
        /*003c*/ 	.byte	0x04, 0x17
        /*003e*/ 	.short	(.L_15 - .L_14)
.L_14:
        /*0040*/ 	.word	0x00000000
        /*0044*/ 	.short	0x000b
        /*0046*/ 	.short	0x0038
        /*0048*/ 	.byte	0x00, 0xf0, 0x11, 0x00


	//----- nvinfo : EIATTR_KPARAM_INFO
	.align		4
.L_15:
        /*004c*/ 	.byte	0x04, 0x17
        /*004e*/ 	.short	(.L_17 - .L_16)
.L_16:
        /*0050*/ 	.word	0x00000000
        /*0054*/ 	.short	0x000a
        /*0056*/ 	.short	0x0034
        /*0058*/ 	.byte	0x00, 0xf0, 0x11, 0x00


	//----- nvinfo : EIATTR_KPARAM_INFO
	.align		4
.L_17:
        /*005c*/ 	.byte	0x04, 0x17
        /*005e*/ 	.short	(.L_19 - .L_18)
.L_18:
        /*0060*/ 	.word	0x00000000
        /*0064*/ 	.short	0x0009
        /*0066*/ 	.short	0x0030
        /*0068*/ 	.byte	0x00, 0xf0, 0x11, 0x00


	//----- nvinfo : EIATTR_KPARAM_INFO
	.align		4
.L_19:
        /*006c*/ 	.byte	0x04, 0x17
        /*006e*/ 	.short	(.L_21 - .L_20)
.L_20:
        /*0070*/ 	.word	0x00000000
        /*0074*/ 	.short	0x0008
        /*0076*/ 	.short	0x002c
        /*0078*/ 	.byte	0x00, 0xf0, 0x11, 0x00


	//----- nvinfo : EIATTR_KPARAM_INFO
	.align		4
.L_21:
        /*007c*/ 	.byte	0x04, 0x17
        /*007e*/ 	.short	(.L_23 - .L_22)
.L_22:
        /*0080*/ 	.word	0x00000000
        /*0084*/ 	.short	0x0007
        /*0086*/ 	.short	0x0028
        /*0088*/ 	.byte	0x00, 0xf0, 0x11, 0x00


	//----- nvinfo : EIATTR_KPARAM_INFO
	.align		4
.L_23:
        /*008c*/ 	.byte	0x04, 0x17
        /*008e*/ 	.short	(.L_25 - .L_24)
.L_24:
        /*0090*/ 	.word	0x00000000
        /*0094*/ 	.short	0x0006
        /*0096*/ 	.short	0x0024
        /*0098*/ 	.byte	0x00, 0xf0, 0x11, 0x00


	//----- nvinfo : EIATTR_KPARAM_INFO
	.align		4
.L_25:
        /*009c*/ 	.byte	0x04, 0x17
        /*009e*/ 	.short	(.L_27 - .L_26)
.L_26:
        /*00a0*/ 	.word	0x00000000
        /*00a4*/ 	.short	0x0005
        /*00a6*/ 	.short	0x0020
        /*00a8*/ 	.byte	0x00, 0xf0, 0x11, 0x00


	//----- nvinfo : EIATTR_KPARAM_INFO
	.align		4
.L_27:
        /*00ac*/ 	.byte	0x04, 0x17
        /*00ae*/ 	.short	(.L_29 - .L_28)
.L_28:
        /*00b0*/ 	.word	0x00000000
        /*00b4*/ 	.short	0x0004
        /*00b6*/ 	.short	0x001c
        /*00b8*/ 	.byte	0x00, 0xf0, 0x11, 0x00


	//----- nvinfo : EIATTR_KPARAM_INFO
	.align		4
.L_29:
        /*00bc*/ 	.byte	0x04, 0x17
        /*00be*/ 	.short	(.L_31 - .L_30)
.L_30:
        /*00c0*/ 	.word	0x00000000
        /*00c4*/ 	.short	0x0003
        /*00c6*/ 	.short	0x0018
        /*00c8*/ 	.byte	0x00, 0xf0, 0x11, 0x00


	//----- nvinfo : EIATTR_KPARAM_INFO
	.align		4
.L_31:
        /*00cc*/ 	.byte	0x04, 0x17
        /*00ce*/ 	.short	(.L_33 - .L_32)
.L_32:
        /*00d0*/ 	.word	0x00000000
        /*00d4*/ 	.short	0x0002
        /*00d6*/ 	.short	0x0010
        /*00d8*/ 	.byte	0x00, 0xf4, 0x21, 0x00


	//----- nvinfo : EIATTR_KPARAM_INFO
	.align		4
.L_33:
        /*00dc*/ 	.byte	0x04, 0x17
        /*00de*/ 	.short	(.L_35 - .L_34)
.L_34:
        /*00e0*/ 	.word	0x00000000
        /*00e4*/ 	.short	0x0001
        /*00e6*/ 	.short	0x0008
        /*00e8*/ 	.byte	0x00, 0xf4, 0x21, 0x00


	//----- nvinfo : EIATTR_KPARAM_INFO
	.align		4
.L_35:
        /*00ec*/ 	.byte	0x04, 0x17
        /*00ee*/ 	.short	(.L_37 - .L_36)
.L_36:
        /*00f0*/ 	.word	0x00000000
        /*00f4*/ 	.short	0x0000
        /*00f6*/ 	.short	0x0000
        /*00f8*/ 	.byte	0x00, 0xf4, 0x21, 0x00


	//----- nvinfo : EIATTR_MAXREG_COUNT
	.align		4
.L_37:
        /*00fc*/ 	.byte	0x03, 0x1b
        /*00fe*/ 	.short	0x00ff


	//----- nvinfo : EIATTR_NUM_BARRIERS
	.align		4
        /*0100*/ 	.byte	0x02, 0x4c
        /*0102*/ 	.byte	0x01
	.zero		1


	//----- nvinfo : EIATTR_MERCURY_ISA_VERSION
	.align		4
        /*0104*/ 	.byte	0x03, 0x5f
        /*0106*/ 	.short	0x0000


	//----- nvinfo : EIATTR_EXIT_INSTR_OFFSETS
	.align		4
        /*0108*/ 	.byte	0x04, 0x1c
        /*010a*/ 	.short	(.L_39 - .L_38)


	//   ....[0]....
.L_38:
        /*010c*/ 	.word	0x00005850


	//   ....[1]....
        /*0110*/ 	.word	0x00005870


	//----- nvinfo : EIATTR_REQNTID
	.align		4
.L_39:
        /*0114*/ 	.byte	0x04, 0x10
        /*0116*/ 	.short	(.L_41 - .L_40)
.L_40:
        /*0118*/ 	.word	0x00000080
        /*011c*/ 	.word	0x00000001
        /*0120*/ 	.word	0x00000001
.L_41:


//--------------------- .nv.callgraph             --------------------------
	.section	.nv.callgraph,"",@"SHT_CUDA_CALLGRAPH"
	.align	4
	.sectionentsize	8
	.align		4
        /*0000*/ 	.word	0x00000000
	.align		4
        /*0004*/ 	.word	0xffffffff
	.align		4
        /*0008*/ 	.word	0x00000000
	.align		4
        /*000c*/ 	.word	0xfffffffe
	.align		4
        /*0010*/ 	.word	0x00000000
	.align		4
        /*0014*/ 	.word	0xfffffffd
	.align		4
        /*0018*/ 	.word	0x00000000
	.align		4
        /*001c*/ 	.word	0xfffffffc


//--------------------- .nv.rel.action            --------------------------
	.section	.nv.rel.action,"",@"SHT_CUDA_RELOCINFO"
	.align	8
	.sectionentsize	8
        /*0000*/ 	.byte	0x73, 0x00, 0x00, 0x00, 0x00, 0x00, 0x00, 0x00, 0x00, 0x00, 0x00, 0x11, 0x25, 0x00, 0x05, 0x36


//--------------------- .nv.constant0.matmul_kernel --------------------------
	.section	.nv.constant0.matmul_kernel,"a",@progbits
	.sectionflags	@""
	.align	4
.nv.constant0.matmul_kernel:
	.zero		432


//--------------------- .text.matmul_kernel       --------------------------
	.section	.text.matmul_kernel,"ax",@progbits
	.sectioninfo	@"SHI_REGISTERS=168"
	.align	128
        .global         matmul_kernel
        .type           matmul_kernel,@function
        .size           matmul_kernel,(.L_x_4 - matmul_kernel)
        .other          matmul_kernel,@"STO_CUDA_ENTRY STV_DEFAULT"
matmul_kernel:
.text.matmul_kernel:
[----:B------:R-:W-:Y:S02]  /*0000*/  IMAD.MOV.U32 R1, RZ, RZ, c[0x0][0x28] ;  /* 0x00000a00ff017624 */ /* 0x000fe400078e00ff */
[----:B------:R-:W-:Y:S01]  /*0010*/  IMAD.MOV.U32 R4, RZ, RZ, 0x3f ;  /* 0x0000003fff047424 */ /* 0x000fe200078e00ff */
[----:B------:R-:W1:Y:S01]  /*0020*/  S2R R6, SR_CTAID.X ;  /* 0x0000000000067919 */ /* 0x000e620000002500 */
[----:B------:R-:W-:Y:S01]  /*0030*/  IMAD.MOV.U32 R100, RZ, RZ, c[0x0][0x188] ;  /* 0x00006200ff647624 */ /* 0x000fe200078e00ff */
[----:B------:R-:W-:Y:S02]  /*0040*/  ULDC.64 UR6, c[0x0][0x118] ;  /* 0x0000460000067ab9 */ /* 0x000fe40000000a00 */
[----:B------:R-:W-:Y:S01]  /*0050*/  IADD3 R0, R4, c[0x0][0x17c], RZ ;  /* 0x00005f0004007a10 */ /* 0x000fe20007ffe0ff */
[----:B------:R-:W2:Y:S01]  /*0060*/  S2R R113, SR_TID.X ;  /* 0x0000000000717919 */ /* 0x000ea20000002100 */
[----:B------:R-:W-:Y:S01]  /*0070*/  ULDC UR5, c[0x0][0x180] ;  /* 0x0000600000057ab9 */ /* 0x000fe20000000800 */
[----:B------:R-:W-:Y:S01]  /*0080*/  IMAD.SHL.U32 R129, R100, 0x20, RZ ;  /* 0x0000002064817824 */ /* 0x000fe200078e00ff */
[----:B------:R-:W-:Y:S01]  /*0090*/  SHF.R.S32.HI R3, RZ, 0x1f, R0 ;  /* 0x0000001fff037819 */ /* 0x000fe20000011400 */
[----:B------:R-:W-:-:S03]  /*00a0*/  UIADD3 UR4, UR5, -0x20, URZ ;  /* 0xffffffe005047890 */ /* 0x000fc6000fffe03f */
[----:B------:R-:W-:-:S04]  /*00b0*/  LEA.HI R3, R3, R0, RZ, 0x6 ;  /* 0x0000000003037211 */ /* 0x000fc800078f30ff */
[----:B------:R-:W-:-:S04]  /*00c0*/  SHF.R.S32.HI R5, RZ, 0x6, R3 ;  /* 0x00000006ff057819 */ /* 0x000fc80000011403 */
[-C--:B------:R-:W-:Y:S02]  /*00d0*/  IABS R7, R5.reuse ;  /* 0x0000000500077213 */ /* 0x080fe40000000000 */
[----:B------:R-:W-:Y:S02]  /*00e0*/  IABS R11, R5 ;  /* 0x00000005000b7213 */ /* 0x000fe40000000000 */
[----:B------:R-:W3:Y:S01]  /*00f0*/  I2F.RP R0, R7 ;  /* 0x0000000700007306 */ /* 0x000ee20000209400 */
[----:B-1----:R-:W-:Y:S02]  /*0100*/  IABS R10, R6 ;  /* 0x00000006000a7213 */ /* 0x002fe40000000000 */
[----:B--2---:R-:W-:Y:S02]  /*0110*/  SHF.R.S32.HI R132, RZ, 0x6, R113 ;  /* 0x00000006ff847819 */ /* 0x004fe40000011471 */
[----:B------:R-:W-:Y:S02]  /*0120*/  LOP3.LUT R162, R113, 0x7f, RZ, 0xc0, !PT ;  /* 0x0000007f71a27812 */ /* 0x000fe400078ec0ff */
[----:B------:R-:W-:-:S02]  /*0130*/  SGXT R132, R132, 0x1 ;  /* 0x000000018484781a */ /* 0x000fc40000000200 */
[----:B------:R-:W-:Y:S01]  /*0140*/  SHF.R.U32.HI R161, RZ, 0x6, R113 ;  /* 0x00000006ffa17819 */ /* 0x000fe20000011671 */
[----:B------:R-:W-:Y:S01]  /*0150*/  IMAD.SHL.U32 R128, R162, 0x4, RZ ;  /* 0x00000004a2807824 */ /* 0x000fe200078e00ff */
[----:B------:R-:W-:Y:S02]  /*0160*/  LOP3.LUT R133, R113, 0x1f, RZ, 0xc0, !PT ;  /* 0x0000001f71857812 */ /* 0x000fe400078ec0ff */
[----:B------:R-:W-:Y:S01]  /*0170*/  SGXT.U32 R161, R161, 0x1 ;  /* 0x00000001a1a1781a */ /* 0x000fe20000000000 */
[----:B---3--:R-:W1:Y:S02]  /*0180*/  MUFU.RCP R0, R0 ;  /* 0x0000000000007308 */ /* 0x008e640000001000 */
[----:B------:R-:W-:Y:S01]  /*0190*/  IMAD R86, R133, c[0x0][0x18c], RZ ;  /* 0x0000630085567a24 */ /* 0x000fe200078e02ff */
[C---:B------:R-:W-:Y:S02]  /*01a0*/  LOP3.LUT R159, R161.reuse, 0x4, RZ, 0xfc, !PT ;  /* 0x00000004a19f7812 */ /* 0x040fe400078efcff */
[C---:B------:R-:W-:Y:S01]  /*01b0*/  LOP3.LUT R156, R161.reuse, 0x8, RZ, 0xfc, !PT ;  /* 0x00000008a19c7812 */ /* 0x040fe200078efcff */
[----:B------:R-:W-:Y:S01]  /*01c0*/  IMAD.SHL.U32 R131, R86, 0x4, RZ ;  /* 0x0000000456837824 */ /* 0x000fe200078e00ff */
[----:B------:R-:W-:-:S02]  /*01d0*/  LOP3.LUT R152, R161, 0xc, RZ, 0xfc, !PT ;  /* 0x0000000ca1987812 */ /* 0x000fc400078efcff */
[C---:B------:R-:W-:Y:S02]  /*01e0*/  LOP3.LUT R148, R161.reuse, 0x10, RZ, 0xfc, !PT ;  /* 0x00000010a1947812 */ /* 0x040fe400078efcff */
[C---:B------:R-:W-:Y:S02]  /*01f0*/  LOP3.LUT R144, R161.reuse, 0x14, RZ, 0xfc, !PT ;  /* 0x00000014a1907812 */ /* 0x040fe400078efcff */
[C---:B------:R-:W-:Y:S02]  /*0200*/  LOP3.LUT R140, R161.reuse, 0x18, RZ, 0xfc, !PT ;  /* 0x00000018a18c7812 */ /* 0x040fe400078efcff */
[C---:B------:R-:W-:Y:S02]  /*0210*/  LOP3.LUT R136, R161.reuse, 0x1c, RZ, 0xfc, !PT ;  /* 0x0000001ca1887812 */ /* 0x040fe400078efcff */
[----:B-1----:R-:W-:Y:S01]  /*0220*/  IADD3 R2, R0, 0xffffffe, RZ ;  /* 0x0ffffffe00027810 */ /* 0x002fe20007ffe0ff */
[----:B------:R-:W-:Y:S01]  /*0230*/  IMAD.MOV R0, RZ, RZ, -R11 ;  /* 0x000000ffff007224 */ /* 0x000fe200078e0a0b */
[----:B------:R-:W-:-:S02]  /*0240*/  LOP3.LUT R160, R161, 0x2, RZ, 0xfc, !PT ;  /* 0x00000002a1a07812 */ /* 0x000fc400078efcff */
[----:B------:R1:W2:Y:S01]  /*0250*/  F2I.FTZ.U32.TRUNC.NTZ R3, R2 ;  /* 0x0000000200037305 */ /* 0x0002a2000021f000 */
[C---:B------:R-:W-:Y:S02]  /*0260*/  LOP3.LUT R158, R161.reuse, 0x6, RZ, 0xfc, !PT ;  /* 0x00000006a19e7812 */ /* 0x040fe400078efcff */
[C---:B------:R-:W-:Y:S02]  /*0270*/  LOP3.LUT R154, R161.reuse, 0xa, RZ, 0xfc, !PT ;  /* 0x0000000aa19a7812 */ /* 0x040fe400078efcff */
[C---:B------:R-:W-:Y:S02]  /*0280*/  LOP3.LUT R150, R161.reuse, 0xe, RZ, 0xfc, !PT ;  /* 0x0000000ea1967812 */ /* 0x040fe400078efcff */
[C---:B------:R-:W-:Y:S01]  /*0290*/  LOP3.LUT R146, R161.reuse, 0x12, RZ, 0xfc, !PT ;  /* 0x00000012a1927812 */ /* 0x040fe200078efcff */
[----:B-1----:R-:W-:Y:S01]  /*02a0*/  IMAD.MOV.U32 R2, RZ, RZ, RZ ;  /* 0x000000ffff027224 */ /* 0x002fe200078e00ff */
[C---:B------:R-:W-:Y:S02]  /*02b0*/  LOP3.LUT R142, R161.reuse, 0x16, RZ, 0xfc, !PT ;  /* 0x00000016a18e7812 */ /* 0x040fe400078efcff */
[----:B------:R-:W-:-:S02]  /*02c0*/  LOP3.LUT R138, R161, 0x1a, RZ, 0xfc, !PT ;  /* 0x0000001aa18a7812 */ /* 0x000fc400078efcff */
[----:B------:R-:W-:Y:S01]  /*02d0*/  LOP3.LUT R134, R161, 0x1e, RZ, 0xfc, !PT ;  /* 0x0000001ea1867812 */ /* 0x000fe200078efcff */
[----:B--2---:R-:W-:-:S04]  /*02e0*/  IMAD.MOV R8, RZ, RZ, -R3 ;  /* 0x000000ffff087224 */ /* 0x004fc800078e0a03 */
[----:B------:R-:W-:Y:S02]  /*02f0*/  IMAD R9, R8, R7, RZ ;  /* 0x0000000708097224 */ /* 0x000fe400078e02ff */
[----:B------:R-:W-:Y:S02]  /*0300*/  IMAD.MOV.U32 R8, RZ, RZ, R10 ;  /* 0x000000ffff087224 */ /* 0x000fe400078e000a */
[----:B------:R-:W-:-:S06]  /*0310*/  IMAD.HI.U32 R3, R3, R9, R2 ;  /* 0x0000000903037227 */ /* 0x000fcc00078e0002 */
[----:B------:R-:W-:-:S04]  /*0320*/  IMAD.HI.U32 R3, R3, R8, RZ ;  /* 0x0000000803037227 */ /* 0x000fc800078e00ff */
[----:B------:R-:W-:-:S05]  /*0330*/  IMAD R0, R3, R0, R8 ;  /* 0x0000000003007224 */ /* 0x000fca00078e0208 */
[----:B------:R-:W-:-:S13]  /*0340*/  ISETP.GT.U32.AND P1, PT, R7, R0, PT ;  /* 0x000000000700720c */ /* 0x000fda0003f24070 */
[----:B------:R-:W-:Y:S01]  /*0350*/  @!P1 IMAD.IADD R0, R0, 0x1, -R7 ;  /* 0x0000000100009824 */ /* 0x000fe200078e0a07 */
[----:B------:R-:W-:Y:S02]  /*0360*/  @!P1 IADD3 R3, R3, 0x1, RZ ;  /* 0x0000000103039810 */ /* 0x000fe40007ffe0ff */
[----:B------:R-:W-:Y:S02]  /*0370*/  ISETP.NE.AND P1, PT, R5, RZ, PT ;  /* 0x000000ff0500720c */ /* 0x000fe40003f25270 */
[----:B------:R-:W-:Y:S02]  /*0380*/  ISETP.GE.U32.AND P0, PT, R0, R7, PT ;  /* 0x000000070000720c */ /* 0x000fe40003f06070 */
[----:B------:R-:W-:-:S04]  /*0390*/  LOP3.LUT R0, R6, R5, RZ, 0x3c, !PT ;  /* 0x0000000506007212 */ /* 0x000fc800078e3cff */
[----:B------:R-:W-:Y:S02]  /*03a0*/  ISETP.GE.AND P2, PT, R0, RZ, PT ;  /* 0x000000ff0000720c */ /* 0x000fe40003f46270 */
[----:B------:R-:W-:Y:S02]  /*03b0*/  IADD3 R0, R4, c[0x0][0x178], RZ ;  /* 0x00005e0004007a10 */ /* 0x000fe40007ffe0ff */
[----:B------:R-:W-:-:S03]  /*03c0*/  IABS R4, c[0x0][0x17c] ;  /* 0x00005f0000047a13 */ /* 0x000fc60000000000 */
[----:B------:R-:W-:Y:S01]  /*03d0*/  @P0 IADD3 R3, R3, 0x1, RZ ;  /* 0x0000000103030810 */ /* 0x000fe20007ffe0ff */
[----:B------:R-:W1:Y:S04]  /*03e0*/  I2F.RP R8, R4 ;  /* 0x0000000400087306 */ /* 0x000e680000209400 */
[----:B------:R-:W-:Y:S01]  /*03f0*/  IMAD.MOV.U32 R16, RZ, RZ, R3 ;  /* 0x000000ffff107224 */ /* 0x000fe200078e0003 */
[----:B------:R-:W-:-:S03]  /*0400*/  SHF.R.S32.HI R3, RZ, 0x1f, R0 ;  /* 0x0000001fff037819 */ /* 0x000fc60000011400 */
[----:B------:R-:W-:Y:S01]  /*0410*/  @!P2 IMAD.MOV R16, RZ, RZ, -R16 ;  /* 0x000000ffff10a224 */ /* 0x000fe200078e0a10 */
[----:B------:R-:W-:Y:S02]  /*0420*/  LEA.HI R3, R3, R0, RZ, 0x6 ;  /* 0x0000000003037211 */ /* 0x000fe400078f30ff */
[----:B------:R-:W-:-:S04]  /*0430*/  @!P1 LOP3.LUT R16, RZ, R5, RZ, 0x33, !PT ;  /* 0x00000005ff109212 */ /* 0x000fc800078e33ff */
[----:B------:R-:W-:Y:S01]  /*0440*/  LEA.HI.SX32 R3, R3, -R16, 0x1a ;  /* 0x8000001003037211 */ /* 0x000fe200078fd2ff */
[----:B------:R-:W-:Y:S01]  /*0450*/  IMAD.MOV R7, RZ, RZ, -R16 ;  /* 0x000000ffff077224 */ /* 0x000fe200078e0a10 */
[----:B-1----:R-:W-:Y:S02]  /*0460*/  MUFU.RCP R8, R8 ;  /* 0x0000000800087308 */ /* 0x002fe40000001000 */
[----:B------:R-:W-:Y:S01]  /*0470*/  IMNMX R19, R3, 0x1, PT ;  /* 0x0000000103137817 */ /* 0x000fe20003800200 */
[----:B------:R-:W-:-:S03]  /*0480*/  IMAD R18, R5, R7, R6 ;  /* 0x0000000705127224 */ /* 0x000fc600078e0206 */
[-C--:B------:R-:W-:Y:S02]  /*0490*/  IABS R9, R19.reuse ;  /* 0x0000001300097213 */ /* 0x080fe40000000000 */
[----:B------:R-:W-:Y:S02]  /*04a0*/  IABS R6, R19 ;  /* 0x0000001300067213 */ /* 0x000fe40000000000 */
[----:B------:R-:W1:Y:S08]  /*04b0*/  I2F.RP R0, R9 ;  /* 0x0000000900007306 */ /* 0x000e700000209400 */
[----:B-1----:R-:W1:Y:S02]  /*04c0*/  MUFU.RCP R0, R0 ;  /* 0x0000000000007308 */ /* 0x002e640000001000 */
[----:B-1----:R-:W-:-:S02]  /*04d0*/  IADD3 R2, R0, 0xffffffe, RZ ;  /* 0x0ffffffe00027810 */ /* 0x002fc40007ffe0ff */
[----:B------:R-:W-:-:S04]  /*04e0*/  IABS R0, R18 ;  /* 0x0000001200007213 */ /* 0x000fc80000000000 */
[----:B------:R1:W2:Y:S02]  /*04f0*/  F2I.FTZ.U32.TRUNC.NTZ R3, R2 ;  /* 0x0000000200037305 */ /* 0x0002a4000021f000 */
[----:B-1----:R-:W-:Y:S02]  /*0500*/  IMAD.MOV.U32 R2, RZ, RZ, RZ ;  /* 0x000000ffff027224 */ /* 0x002fe400078e00ff */
[----:B--2---:R-:W-:-:S04]  /*0510*/  IMAD.MOV R10, RZ, RZ, -R3 ;  /* 0x000000ffff0a7224 */ /* 0x004fc800078e0a03 */
[----:B------:R-:W-:-:S04]  /*0520*/  IMAD R5, R10, R9, RZ ;  /* 0x000000090a057224 */ /* 0x000fc800078e02ff */
[----:B------:R-:W-:Y:S01]  /*0530*/  IMAD.HI.U32 R2, R3, R5, R2 ;  /* 0x0000000503027227 */ /* 0x000fe200078e0002 */
[----:B------:R-:W-:-:S03]  /*0540*/  IABS R5, c[0x0][0x178] ;  /* 0x00005e0000057a13 */ /* 0x000fc60000000000 */
[----:B------:R-:W-:Y:S02]  /*0550*/  IMAD.MOV.U32 R3, RZ, RZ, R0 ;  /* 0x000000ffff037224 */ /* 0x000fe400078e0000 */
[----:B------:R-:W-:Y:S01]  /*0560*/  IMAD.MOV R0, RZ, RZ, -R6 ;  /* 0x000000ffff007224 */ /* 0x000fe200078e0a06 */
[----:B------:R-:W-:Y:S01]  /*0570*/  IADD3 R6, R8, 0xffffffe, RZ ;  /* 0x0ffffffe08067810 */ /* 0x000fe20007ffe0ff */
[----:B------:R-:W-:-:S03]  /*0580*/  IMAD.HI.U32 R2, R2, R3, RZ ;  /* 0x0000000302027227 */ /* 0x000fc600078e00ff */
[----:B------:R1:W2:Y:S01]  /*0590*/  F2I.FTZ.U32.TRUNC.NTZ R7, R6 ;  /* 0x0000000600077305 */ /* 0x0002a2000021f000 */
[----:B------:R-:W-:-:S05]  /*05a0*/  IMAD R0, R2, R0, R3 ;  /* 0x0000000002007224 */ /* 0x000fca00078e0203 */
[----:B------:R-:W-:Y:S02]  /*05b0*/  ISETP.GT.U32.AND P1, PT, R9, R0, PT ;  /* 0x000000000900720c */ /* 0x000fe40003f24070 */
[----:B------:R-:W3:Y:S01]  /*05c0*/  I2F.RP R3, R5 ;  /* 0x0000000500037306 */ /* 0x000ee20000209400 */
[----:B-1----:R-:W-:Y:S02]  /*05d0*/  IMAD.MOV.U32 R6, RZ, RZ, RZ ;  /* 0x000000ffff067224 */ /* 0x002fe400078e00ff */
[----:B--2---:R-:W-:-:S08]  /*05e0*/  IMAD.MOV R11, RZ, RZ, -R7 ;  /* 0x000000ffff0b7224 */ /* 0x004fd000078e0a07 */
[----:B------:R-:W-:Y:S01]  /*05f0*/  @!P1 IMAD.IADD R0, R0, 0x1, -R9 ;  /* 0x0000000100009824 */ /* 0x000fe200078e0a09 */
[----:B------:R-:W-:Y:S01]  /*0600*/  @!P1 IADD3 R2, R2, 0x1, RZ ;  /* 0x0000000102029810 */ /* 0x000fe20007ffe0ff */
[----:B------:R-:W-:Y:S01]  /*0610*/  IMAD R11, R11, R4, RZ ;  /* 0x000000040b0b7224 */ /* 0x000fe200078e02ff */
[----:B------:R-:W-:Y:S02]  /*0620*/  ISETP.NE.AND P1, PT, R19, RZ, PT ;  /* 0x000000ff1300720c */ /* 0x000fe40003f25270 */
[----:B------:R-:W-:Y:S01]  /*0630*/  ISETP.GE.U32.AND P0, PT, R0, R9, PT ;  /* 0x000000090000720c */ /* 0x000fe20003f06070 */
[----:B---3--:R-:W1:Y:S01]  /*0640*/  MUFU.RCP R3, R3 ;  /* 0x0000000300037308 */ /* 0x008e620000001000 */
[----:B------:R-:W-:Y:S01]  /*0650*/  LOP3.LUT R0, R18, R19, RZ, 0x3c, !PT ;  /* 0x0000001312007212 */ /* 0x000fe200078e3cff */
[----:B------:R-:W-:Y:S01]  /*0660*/  IMAD.HI.U32 R8, R7, R11, R6 ;  /* 0x0000000b07087227 */ /* 0x000fe200078e0006 */
[----:B------:R-:W-:Y:S02]  /*0670*/  SHF.R.U32.HI R9, RZ, 0x5, R113 ;  /* 0x00000005ff097819 */ /* 0x000fe40000011671 */
[----:B------:R-:W-:-:S02]  /*0680*/  ISETP.GE.AND P2, PT, R0, RZ, PT ;  /* 0x000000ff0000720c */ /* 0x000fc40003f46270 */
[----:B------:R-:W-:Y:S02]  /*0690*/  SGXT.U32 R9, R9, 0x2 ;  /* 0x000000020909781a */ /* 0x000fe40000000000 */
[----:B------:R-:W-:-:S03]  /*06a0*/  LOP3.LUT R7, R113, 0x3f, RZ, 0xc0, !PT ;  /* 0x0000003f71077812 */ /* 0x000fc600078ec0ff */
[----:B------:R-:W-:Y:S02]  /*06b0*/  @P0 IADD3 R2, R2, 0x1, RZ ;  /* 0x0000000102020810 */ /* 0x000fe40007ffe0ff */
[----:B------:R-:W-:-:S03]  /*06c0*/  IMAD.SHL.U32 R11, R7, 0x4, RZ ;  /* 0x00000004070b7824 */ /* 0x000fc600078e00ff */
[----:B------:R-:W-:Y:S01]  /*06d0*/  IMAD.MOV.U32 R10, RZ, RZ, R2 ;  /* 0x000000ffff0a7224 */ /* 0x000fe200078e0002 */
[----:B-1----:R-:W-:Y:S02]  /*06e0*/  IADD3 R2, R3, 0xffffffe, RZ ;  /* 0x0ffffffe03027810 */ /* 0x002fe40007ffe0ff */
[----:B------:R-:W-:Y:S01]  /*06f0*/  LOP3.LUT R132, R11, 0x120, R132, 0x78, !PT ;  /* 0x000001200b847812 */ /* 0x000fe200078e7884 */
[----:B------:R-:W-:Y:S01]  /*0700*/  @!P2 IMAD.MOV R10, RZ, RZ, -R10 ;  /* 0x000000ffff0aa224 */ /* 0x000fe200078e0a0a */
[----:B------:R-:W-:Y:S01]  /*0710*/  @!P1 LOP3.LUT R10, RZ, R19, RZ, 0x33, !PT ;  /* 0x00000013ff0a9212 */ /* 0x000fe200078e33ff */
[----:B------:R-:W1:Y:S01]  /*0720*/  F2I.FTZ.U32.TRUNC.NTZ R3, R2 ;  /* 0x0000000200037305 */ /* 0x000e62000021f000 */
[----:B------:R-:W-:-:S03]  /*0730*/  LOP3.LUT R130, R132, 0x40, RZ, 0x3c, !PT ;  /* 0x0000004084827812 */ /* 0x000fc600078e3cff */
[----:B------:R-:W-:Y:S02]  /*0740*/  IMAD.SHL.U32 R0, R10, 0x40, RZ ;  /* 0x000000400a007824 */ /* 0x000fe400078e00ff */
[----:B------:R-:W-:-:S03]  /*0750*/  IMAD.MOV R10, RZ, RZ, -R10 ;  /* 0x000000ffff0a7224 */ /* 0x000fc600078e0a0a */
[----:B------:R-:W-:-:S04]  /*0760*/  LOP3.LUT R9, R0, R9, RZ, 0xfc, !PT ;  /* 0x0000000900097212 */ /* 0x000fc800078efcff */
[----:B------:R-:W-:Y:S02]  /*0770*/  IABS R13, R9 ;  /* 0x00000009000d7213 */ /* 0x000fe40000000000 */
[C---:B------:R-:W-:Y:S01]  /*0780*/  LOP3.LUT R20, R9.reuse, 0x3c, RZ, 0xfc, !PT ;  /* 0x0000003c09147812 */ /* 0x040fe200078efcff */
[----:B-1----:R-:W-:Y:S01]  /*0790*/  IMAD.MOV R12, RZ, RZ, -R3 ;  /* 0x000000ffff0c7224 */ /* 0x002fe200078e0a03 */
[C---:B------:R-:W-:Y:S01]  /*07a0*/  LOP3.LUT R21, R9.reuse, 0x4, RZ, 0xfc, !PT ;  /* 0x0000000409157812 */ /* 0x040fe200078efcff */
[C---:B------:R-:W-:Y:S01]  /*07b0*/  IMAD.HI.U32 R2, R8.reuse, R13, RZ ;  /* 0x0000000d08027227 */ /* 0x040fe200078e00ff */
[----:B------:R-:W-:Y:S02]  /*07c0*/  IABS R17, R20 ;  /* 0x0000001400117213 */ /* 0x000fe40000000000 */
[----:B------:R-:W-:Y:S01]  /*07d0*/  IABS R15, R21 ;  /* 0x00000015000f7213 */ /* 0x000fe20000000000 */
[----:B------:R-:W-:Y:S01]  /*07e0*/  IMAD.MOV R6, RZ, RZ, -R2 ;  /* 0x000000ffff067224 */ /* 0x000fe200078e0a02 */
[----:B------:R-:W-:Y:S01]  /*07f0*/  ISETP.GE.AND P5, PT, R9, RZ, PT ;  /* 0x000000ff0900720c */ /* 0x000fe20003fa6270 */
[----:B------:R-:W-:Y:S01]  /*0800*/  IMAD.HI.U32 R2, R8, R17, RZ ;  /* 0x0000001108027227 */ /* 0x000fe200078e00ff */
[----:B------:R-:W-:-:S02]  /*0810*/  ISETP.GE.AND P6, PT, R21, RZ, PT ;  /* 0x000000ff1500720c */ /* 0x000fc40003fc6270 */
[C---:B------:R-:W-:Y:S01]  /*0820*/  LOP3.LUT R22, R9.reuse, 0x30, RZ, 0xfc, !PT ;  /* 0x0000003009167812 */ /* 0x040fe200078efcff */
[----:B------:R-:W-:Y:S01]  /*0830*/  IMAD R11, R4, R6, R13 ;  /* 0x00000006040b7224 */ /* 0x000fe200078e020d */
[----:B------:R-:W-:Y:S01]  /*0840*/  LOP3.LUT R24, R9, 0x34, RZ, 0xfc, !PT ;  /* 0x0000003409187812 */ /* 0x000fe200078efcff */
[----:B------:R-:W-:Y:S01]  /*0850*/  IMAD.HI.U32 R6, R8, R15, RZ ;  /* 0x0000000f08067227 */ /* 0x000fe200078e00ff */
[----:B------:R-:W-:Y:S02]  /*0860*/  IABS R35, R22 ;  /* 0x0000001600237213 */ /* 0x000fe40000000000 */
[----:B------:R-:W-:Y:S01]  /*0870*/  ISETP.GT.U32.AND P0, PT, R4, R11, PT ;  /* 0x0000000b0400720c */ /* 0x000fe20003f04070 */
[----:B------:R-:W-:Y:S01]  /*0880*/  IMAD.MOV R14, RZ, RZ, -R2 ;  /* 0x000000ffff0e7224 */ /* 0x000fe200078e0a02 */
[----:B------:R-:W-:Y:S01]  /*0890*/  IABS R39, R24 ;  /* 0x0000001800277213 */ /* 0x000fe20000000000 */
[----:B------:R-:W-:Y:S02]  /*08a0*/  IMAD R13, R12, R5, RZ ;  /* 0x000000050c0d7224 */ /* 0x000fe400078e02ff */
[----:B------:R-:W-:-:S02]  /*08b0*/  IMAD.MOV.U32 R2, RZ, RZ, RZ ;  /* 0x000000ffff027224 */ /* 0x000fc400078e00ff */
[----:B------:R-:W-:Y:S02]  /*08c0*/  IMAD.MOV R12, RZ, RZ, -R6 ;  /* 0x000000ffff0c7224 */ /* 0x000fe400078e0a06 */
[----:B------:R-:W-:-:S04]  /*08d0*/  IMAD.HI.U32 R6, R3, R13, R2 ;  /* 0x0000000d03067227 */ /* 0x000fc800078e0002 */
[C---:B------:R-:W-:Y:S01]  /*08e0*/  IMAD R13, R4.reuse, R14, R17 ;  /* 0x0000000e040d7224 */ /* 0x040fe200078e0211 */
[----:B------:R-:W-:Y:S01]  /*08f0*/  LOP3.LUT R14, R9, 0xc, RZ, 0xfc, !PT ;  /* 0x0000000c090e7812 */ /* 0x000fe200078efcff */
[----:B------:R-:W-:Y:S01]  /*0900*/  IMAD R2, R19, R10, R18 ;  /* 0x0000000a13027224 */ /* 0x000fe200078e0212 */
[----:B------:R-:W-:Y:S01]  /*0910*/  LOP3.LUT R10, R9, 0x8, RZ, 0xfc, !PT ;  /* 0x00000008090a7812 */ /* 0x000fe200078efcff */
[C---:B------:R-:W-:Y:S01]  /*0920*/  IMAD R3, R4.reuse, R12, R15 ;  /* 0x0000000c04037224 */ /* 0x040fe200078e020f */
[----:B------:R-:W-:Y:S01]  /*0930*/  ISETP.GT.U32.AND P4, PT, R4, R13, PT ;  /* 0x0000000d0400720c */ /* 0x000fe20003f84070 */
[----:B------:R-:W-:Y:S01]  /*0940*/  @!P0 IMAD.IADD R11, R11, 0x1, -R4 ;  /* 0x000000010b0b8824 */ /* 0x000fe200078e0a04 */
[----:B------:R-:W-:Y:S01]  /*0950*/  IABS R15, R10 ;  /* 0x0000000a000f7213 */ /* 0x000fe20000000000 */
[----:B------:R-:W-:Y:S01]  /*0960*/  IMAD.IADD R2, R16, 0x1, R2 ;  /* 0x0000000110027824 */ /* 0x000fe200078e0202 */
[----:B------:R-:W-:Y:S02]  /*0970*/  ISETP.GT.U32.AND P2, PT, R4, R3, PT ;  /* 0x000000030400720c */ /* 0x000fe40003f44070 */
[----:B------:R-:W-:Y:S01]  /*0980*/  ISETP.GE.AND P1, PT, R10, RZ, PT ;  /* 0x000000ff0a00720c */ /* 0x000fe20003f26270 */
[----:B------:R-:W-:Y:S01]  /*0990*/  IMAD.HI.U32 R10, R8, R15, RZ ;  /* 0x0000000f080a7227 */ /* 0x000fe200078e00ff */
[----:B------:R-:W-:-:S02]  /*09a0*/  ISETP.GT.U32.AND P3, PT, R4, R11, PT ;  /* 0x0000000b0400720c */ /* 0x000fc40003f64070 */
[----:B------:R-:W-:Y:S01]  /*09b0*/  IABS R17, R14 ;  /* 0x0000000e00117213 */ /* 0x000fe20000000000 */
[----:B------:R-:W-:Y:S01]  /*09c0*/  IMAD.MOV R10, RZ, RZ, -R10 ;  /* 0x000000ffff0a7224 */ /* 0x000fe200078e0a0a */
[----:B------:R-:W-:Y:S01]  /*09d0*/  LOP3.LUT R16, R9, 0x10, RZ, 0xfc, !PT ;  /* 0x0000001009107812 */ /* 0x000fe200078efcff */
[--C-:B------:R-:W-:Y:S01]  /*09e0*/  @!P4 IMAD.IADD R13, R13, 0x1, -R4.reuse ;  /* 0x000000010d0dc824 */ /* 0x100fe200078e0a04 */
[----:B------:R-:W-:Y:S01]  /*09f0*/  LOP3.LUT R18, R9, 0x28, RZ, 0xfc, !PT ;  /* 0x0000002809127812 */ /* 0x000fe200078efcff */
[----:B------:R-:W-:Y:S01]  /*0a00*/  IMAD.HI.U32 R12, R8, R17, RZ ;  /* 0x00000011080c7227 */ /* 0x000fe200078e00ff */
[----:B------:R-:W-:Y:S02]  /*0a10*/  IABS R19, R16 ;  /* 0x0000001000137213 */ /* 0x000fe40000000000 */
[----:B------:R-:W-:Y:S01]  /*0a20*/  ISETP.GT.U32.AND P4, PT, R4, R13, PT ;  /* 0x0000000d0400720c */ /* 0x000fe20003f84070 */
[----:B------:R-:W-:Y:S01]  /*0a30*/  @!P2 IMAD.IADD R3, R3, 0x1, -R4 ;  /* 0x000000010303a824 */ /* 0x000fe200078e0a04 */
[----:B------:R-:W-:Y:S01]  /*0a40*/  ISETP.GE.AND P2, PT, R20, RZ, PT ;  /* 0x000000ff1400720c */ /* 0x000fe20003f46270 */
[C---:B------:R-:W-:Y:S01]  /*0a50*/  IMAD R15, R4.reuse, R10, R15 ;  /* 0x0000000a040f7224 */ /* 0x040fe200078e020f */
[----:B------:R-:W-:Y:S01]  /*0a60*/  LOP3.LUT R20, R9, 0x2c, RZ, 0xfc, !PT ;  /* 0x0000002c09147812 */ /* 0x000fe200078efcff */
[----:B------:R-:W-:Y:S01]  /*0a70*/  IMAD.MOV R12, RZ, RZ, -R12 ;  /* 0x000000ffff0c7224 */ /* 0x000fe200078e0a0c */
[C---:B------:R-:W-:Y:S01]  /*0a80*/  ISETP.GT.U32.AND P0, PT, R4.reuse, R3, PT ;  /* 0x000000030400720c */ /* 0x040fe20003f04070 */
[----:B------:R-:W-:Y:S01]  /*0a90*/  @!P3 IMAD.IADD R11, R11, 0x1, -R4 ;  /* 0x000000010b0bb824 */ /* 0x000fe200078e0a04 */
[C---:B------:R-:W-:Y:S01]  /*0aa0*/  ISETP.GT.U32.AND P3, PT, R4.reuse, R15, PT ;  /* 0x0000000f0400720c */ /* 0x040fe20003f64070 */
[----:B------:R-:W-:Y:S01]  /*0ab0*/  IMAD R17, R4, R12, R17 ;  /* 0x0000000c04117224 */ /* 0x000fe200078e0211 */
[----:B------:R-:W-:Y:S01]  /*0ac0*/  IABS R31, R18 ;  /* 0x00000012001f7213 */ /* 0x000fe20000000000 */
[----:B------:R-:W-:Y:S01]  /*0ad0*/  @!P5 IMAD.MOV R11, RZ, RZ, -R11 ;  /* 0x000000ffff0bd224 */ /* 0x000fe200078e0a0b */
[----:B------:R-:W-:Y:S01]  /*0ae0*/  IABS R33, R20 ;  /* 0x0000001400217213 */ /* 0x000fe20000000000 */
[----:B------:R-:W-:Y:S01]  /*0af0*/  IMAD.HI.U32 R10, R8, R19, RZ ;  /* 0x00000013080a7227 */ /* 0x000fe200078e00ff */
[----:B------:R-:W-:-:S03]  /*0b00*/  ISETP.GT.U32.AND P5, PT, R4, R17, PT ;  /* 0x000000110400720c */ /* 0x000fc60003fa4070 */
[----:B------:R-:W-:Y:S01]  /*0b10*/  @!P4 IMAD.IADD R13, R13, 0x1, -R4 ;  /* 0x000000010d0dc824 */ /* 0x000fe200078e0a04 */
[----:B------:R-:W-:Y:S01]  /*0b20*/  ISETP.GE.AND P4, PT, R14, RZ, PT ;  /* 0x000000ff0e00720c */ /* 0x000fe20003f86270 */
[----:B------:R-:W-:Y:S01]  /*0b30*/  IMAD.MOV R10, RZ, RZ, -R10 ;  /* 0x000000ffff0a7224 */ /* 0x000fe200078e0a0a */
[----:B------:R-:W-:Y:S01]  /*0b40*/  LOP3.LUT R14, R9, 0x18, RZ, 0xfc, !PT ;  /* 0x00000018090e7812 */ /* 0x000fe200078efcff */
[--C-:B------:R-:W-:Y:S01]  /*0b50*/  @!P0 IMAD.IADD R3, R3, 0x1, -R4.reuse ;  /* 0x0000000103038824 */ /* 0x100fe200078e0a04 */
[----:B------:R-:W-:Y:S01]  /*0b60*/  ISETP.GE.AND P0, PT, R16, RZ, PT ;  /* 0x000000ff1000720c */ /* 0x000fe20003f06270 */
[C---:B------:R-:W-:Y:S01]  /*0b70*/  IMAD R19, R4.reuse, R10, R19 ;  /* 0x0000000a04137224 */ /* 0x040fe200078e0213 */
[C---:B------:R-:W-:Y:S01]  /*0b80*/  LOP3.LUT R10, R9.reuse, 0x14, RZ, 0xfc, !PT ;  /* 0x00000014090a7812 */ /* 0x040fe200078efcff */
[----:B------:R-:W-:Y:S01]  /*0b90*/  IMAD.MOV.U32 R37, RZ, RZ, R13 ;  /* 0x000000ffff257224 */ /* 0x000fe200078e000d */
[----:B------:R-:W-:Y:S01]  /*0ba0*/  LOP3.LUT R16, R9, 0x1c, RZ, 0xfc, !PT ;  /* 0x0000001c09107812 */ /* 0x000fe200078efcff */
[--C-:B------:R-:W-:Y:S01]  /*0bb0*/  @!P3 IMAD.IADD R15, R15, 0x1, -R4.reuse ;  /* 0x000000010f0fb824 */ /* 0x100fe200078e0a04 */
[----:B------:R-:W-:Y:S01]  /*0bc0*/  IABS R21, R10 ;  /* 0x0000000a00157213 */ /* 0x000fe20000000000 */
[----:B------:R-:W-:Y:S01]  /*0bd0*/  @!P2 IMAD.MOV R37, RZ, RZ, -R37 ;  /* 0x000000ffff25a224 */ /* 0x000fe200078e0a25 */
[----:B------:R-:W-:Y:S01]  /*0be0*/  IABS R23, R14 ;  /* 0x0000000e00177213 */ /* 0x000fe20000000000 */
[----:B------:R-:W-:Y:S01]  /*0bf0*/  IMAD.MOV.U32 R13, RZ, RZ, R3 ;  /* 0x000000ffff0d7224 */ /* 0x000fe200078e0003 */
[----:B------:R-:W-:Y:S01]  /*0c00*/  ISETP.GT.U32.AND P2, PT, R4, R15, PT ;  /* 0x0000000f0400720c */ /* 0x000fe20003f44070 */
[----:B------:R-:W-:Y:S01]  /*0c10*/  @!P5 IMAD.IADD R17, R17, 0x1, -R4 ;  /* 0x000000011111d824 */ /* 0x000fe200078e0a04 */
[----:B------:R-:W-:Y:S01]  /*0c20*/  ISETP.GE.AND P3, PT, R10, RZ, PT ;  /* 0x000000ff0a00720c */ /* 0x000fe20003f66270 */
[----:B------:R-:W-:Y:S01]  /*0c30*/  @!P6 IMAD.MOV R13, RZ, RZ, -R13 ;  /* 0x000000ffff0de224 */ /* 0x000fe200078e0a0d */
[----:B------:R-:W-:Y:S01]  /*0c40*/  ISETP.GT.U32.AND P6, PT, R4, R19, PT ;  /* 0x000000130400720c */ /* 0x000fe20003fc4070 */
[----:B------:R-:W-:Y:S01]  /*0c50*/  IMAD.HI.U32 R3, R8, R21, RZ ;  /* 0x0000001508037227 */ /* 0x000fe200078e00ff */
[----:B------:R-:W-:-:S02]  /*0c60*/  ISETP.GT.U32.AND P5, PT, R4, R17, PT ;  /* 0x000000110400720c */ /* 0x000fc40003fa4070 */
[----:B------:R-:W-:Y:S01]  /*0c70*/  IABS R25, R16 ;  /* 0x0000001000197213 */ /* 0x000fe20000000000 */
[----:B------:R-:W-:Y:S02]  /*0c80*/  IMAD.MOV R3, RZ, RZ, -R3 ;  /* 0x000000ffff037224 */ /* 0x000fe400078e0a03 */
[----:B------:R-:W-:-:S04]  /*0c90*/  IMAD.HI.U32 R10, R8, R23, RZ ;  /* 0x00000017080a7227 */ /* 0x000fc800078e00ff */
[--C-:B------:R-:W-:Y:S01]  /*0ca0*/  @!P2 IMAD.IADD R15, R15, 0x1, -R4.reuse ;  /* 0x000000010f0fa824 */ /* 0x100fe200078e0a04 */
[----:B------:R-:W-:Y:S01]  /*0cb0*/  ISETP.GE.AND P2, PT, R14, RZ, PT ;  /* 0x000000ff0e00720c */ /* 0x000fe20003f46270 */
[C---:B------:R-:W-:Y:S01]  /*0cc0*/  IMAD R21, R4.reuse, R3, R21 ;  /* 0x0000000304157224 */ /* 0x040fe200078e0215 */
[----:B------:R-:W-:Y:S01]  /*0cd0*/  LOP3.LUT R14, R9, 0x20, RZ, 0xfc, !PT ;  /* 0x00000020090e7812 */ /* 0x000fe200078efcff */
[--C-:B------:R-:W-:Y:S02]  /*0ce0*/  @!P6 IMAD.IADD R19, R19, 0x1, -R4.reuse ;  /* 0x000000011313e824 */ /* 0x100fe400078e0a04 */
[----:B------:R-:W-:Y:S01]  /*0cf0*/  @!P5 IMAD.IADD R17, R17, 0x1, -R4 ;  /* 0x000000011111d824 */ /* 0x000fe200078e0a04 */
[----:B------:R-:W-:Y:S01]  /*0d00*/  ISETP.GT.U32.AND P6, PT, R4, R21, PT ;  /* 0x000000150400720c */ /* 0x000fe20003fc4070 */
[----:B------:R-:W-:Y:S01]  /*0d10*/  IMAD.HI.U32 R12, R8, R25, RZ ;  /* 0x00000019080c7227 */ /* 0x000fe200078e00ff */
[----:B------:R-:W-:Y:S02]  /*0d20*/  ISETP.GE.AND P5, PT, R16, RZ, PT ;  /* 0x000000ff1000720c */ /* 0x000fe40003fa6270 */
[----:B------:R-:W-:Y:S01]  /*0d30*/  IABS R27, R14 ;  /* 0x0000000e001b7213 */ /* 0x000fe20000000000 */
[----:B------:R-:W-:Y:S01]  /*0d40*/  IMAD.MOV R10, RZ, RZ, -R10 ;  /* 0x000000ffff0a7224 */ /* 0x000fe200078e0a0a */
[----:B------:R-:W-:Y:S01]  /*0d50*/  LOP3.LUT R16, R9, 0x24, RZ, 0xfc, !PT ;  /* 0x0000002409107812 */ /* 0x000fe200078efcff */
[----:B------:R-:W-:Y:S01]  /*0d60*/  @!P1 IMAD.MOV R15, RZ, RZ, -R15 ;  /* 0x000000ffff0f9224 */ /* 0x000fe200078e0a0f */
[C---:B------:R-:W-:Y:S01]  /*0d70*/  ISETP.GT.U32.AND P1, PT, R4.reuse, R19, PT ;  /* 0x000000130400720c */ /* 0x040fe20003f24070 */
[----:B------:R-:W-:Y:S01]  /*0d80*/  IMAD.MOV R12, RZ, RZ, -R12 ;  /* 0x000000ffff0c7224 */ /* 0x000fe200078e0a0c */
[----:B------:R-:W-:Y:S01]  /*0d90*/  IABS R29, R16 ;  /* 0x00000010001d7213 */ /* 0x000fe20000000000 */
[----:B------:R-:W-:-:S02]  /*0da0*/  IMAD R23, R4, R10, R23 ;  /* 0x0000000a04177224 */ /* 0x000fc400078e0217 */
[----:B------:R-:W-:-:S04]  /*0db0*/  IMAD.HI.U32 R3, R8, R27, RZ ;  /* 0x0000001b08037227 */ /* 0x000fc800078e00ff */
[C---:B------:R-:W-:Y:S02]  /*0dc0*/  IMAD R25, R4.reuse, R12, R25 ;  /* 0x0000000c04197224 */ /* 0x040fe400078e0219 */
[----:B------:R-:W-:Y:S01]  /*0dd0*/  @!P4 IMAD.MOV R17, RZ, RZ, -R17 ;  /* 0x000000ffff11c224 */ /* 0x000fe200078e0a11 */
[----:B------:R-:W-:Y:S01]  /*0de0*/  ISETP.GT.U32.AND P4, PT, R4, R23, PT ;  /* 0x000000170400720c */ /* 0x000fe20003f84070 */
[----:B------:R-:W-:Y:S02]  /*0df0*/  IMAD.MOV R12, RZ, RZ, -R3 ;  /* 0x000000ffff0c7224 */ /* 0x000fe400078e0a03 */
[----:B------:R-:W-:-:S04]  /*0e00*/  IMAD.HI.U32 R3, R8, R29, RZ ;  /* 0x0000001d08037227 */ /* 0x000fc800078e00ff */
[--C-:B------:R-:W-:Y:S02]  /*0e10*/  @!P6 IMAD.IADD R21, R21, 0x1, -R4.reuse ;  /* 0x000000011515e824 */ /* 0x100fe400078e0a04 */
[C---:B------:R-:W-:Y:S02]  /*0e20*/  IMAD R27, R4.reuse, R12, R27 ;  /* 0x0000000c041b7224 */ /* 0x040fe400078e021b */
[----:B------:R-:W-:Y:S01]  /*0e30*/  IMAD.MOV R12, RZ, RZ, -R3 ;  /* 0x000000ffff0c7224 */ /* 0x000fe200078e0a03 */
[C---:B------:R-:W-:Y:S01]  /*0e40*/  ISETP.GT.U32.AND P6, PT, R4.reuse, R21, PT ;  /* 0x000000150400720c */ /* 0x040fe20003fc4070 */
[--C-:B------:R-:W-:Y:S01]  /*0e50*/  @!P1 IMAD.IADD R19, R19, 0x1, -R4.reuse ;  /* 0x0000000113139824 */ /* 0x100fe200078e0a04 */
[C---:B------:R-:W-:Y:S01]  /*0e60*/  ISETP.GT.U32.AND P1, PT, R4.reuse, R25, PT ;  /* 0x000000190400720c */ /* 0x040fe20003f24070 */
[----:B------:R-:W-:Y:S01]  /*0e70*/  IMAD R29, R4, R12, R29 ;  /* 0x0000000c041d7224 */ /* 0x000fe200078e021d */
[----:B------:R-:W-:Y:S01]  /*0e80*/  LOP3.LUT R12, R9, 0x38, RZ, 0xfc, !PT ;  /* 0x00000038090c7812 */ /* 0x000fe200078efcff */
[----:B------:R-:W-:-:S02]  /*0e90*/  @!P4 IMAD.IADD R23, R23, 0x1, -R4 ;  /* 0x000000011717c824 */ /* 0x000fc400078e0a04 */
[----:B------:R-:W-:Y:S01]  /*0ea0*/  IMAD.HI.U32 R10, R8, R31, RZ ;  /* 0x0000001f080a7227 */ /* 0x000fe200078e00ff */
[----:B------:R-:W-:Y:S02]  /*0eb0*/  ISETP.GT.U32.AND P4, PT, R4, R29, PT ;  /* 0x0000001d0400720c */ /* 0x000fe40003f84070 */
[----:B------:R-:W-:Y:S01]  /*0ec0*/  IABS R41, R12 ;  /* 0x0000000c00297213 */ /* 0x000fe20000000000 */
[----:B------:R-:W-:-:S04]  /*0ed0*/  IMAD.HI.U32 R3, R8, R33, RZ ;  /* 0x0000002108037227 */ /* 0x000fc800078e00ff */
[--C-:B------:R-:W-:Y:S01]  /*0ee0*/  @!P6 IMAD.IADD R21, R21, 0x1, -R4.reuse ;  /* 0x000000011515e824 */ /* 0x100fe200078e0a04 */
[C---:B------:R-:W-:Y:S01]  /*0ef0*/  ISETP.GT.U32.AND P6, PT, R4.reuse, R27, PT ;  /* 0x0000001b0400720c */ /* 0x040fe20003fc4070 */
[----:B------:R-:W-:Y:S01]  /*0f00*/  @!P1 IMAD.IADD R25, R25, 0x1, -R4 ;  /* 0x0000000119199824 */ /* 0x000fe200078e0a04 */
[C---:B------:R-:W-:Y:S01]  /*0f10*/  ISETP.GT.U32.AND P1, PT, R4.reuse, R23, PT ;  /* 0x000000170400720c */ /* 0x040fe20003f24070 */
[----:B------:R-:W-:Y:S02]  /*0f20*/  IMAD.MOV R10, RZ, RZ, -R10 ;  /* 0x000000ffff0a7224 */ /* 0x000fe400078e0a0a */
[----:B------:R-:W-:Y:S02]  /*0f30*/  @!P4 IMAD.IADD R29, R29, 0x1, -R4 ;  /* 0x000000011d1dc824 */ /* 0x000fe400078e0a04 */
[----:B------:R-:W-:Y:S02]  /*0f40*/  IMAD.MOV R3, RZ, RZ, -R3 ;  /* 0x000000ffff037224 */ /* 0x000fe400078e0a03 */
[----:B------:R-:W-:Y:S01]  /*0f50*/  @!P0 IMAD.MOV R19, RZ, RZ, -R19 ;  /* 0x000000ffff138224 */ /* 0x000fe200078e0a13 */
[C---:B------:R-:W-:Y:S01]  /*0f60*/  ISETP.GT.U32.AND P0, PT, R4.reuse, R29, PT ;  /* 0x0000001d0400720c */ /* 0x040fe20003f04070 */
[----:B------:R-:W-:-:S02]  /*0f70*/  IMAD R31, R4, R10, R31 ;  /* 0x0000000a041f7224 */ /* 0x000fc400078e021f */
[----:B------:R-:W-:Y:S02]  /*0f80*/  IMAD R33, R4, R3, R33 ;  /* 0x0000000304217224 */ /* 0x000fe400078e0221 */
[----:B------:R-:W-:-:S04]  /*0f90*/  IMAD.HI.U32 R3, R8, R35, RZ ;  /* 0x0000002308037227 */ /* 0x000fc800078e00ff */
[----:B------:R-:W-:Y:S01]  /*0fa0*/  @!P6 IMAD.IADD R27, R27, 0x1, -R4 ;  /* 0x000000011b1be824 */ /* 0x000fe200078e0a04 */
[----:B------:R-:W-:Y:S01]  /*0fb0*/  ISETP.GT.U32.AND P6, PT, R4, R25, PT ;  /* 0x000000190400720c */ /* 0x000fe20003fc4070 */
[----:B------:R-:W-:-:S03]  /*0fc0*/  IMAD.HI.U32 R9, R8, R39, RZ ;  /* 0x0000002708097227 */ /* 0x000fc600078e00ff */
[C---:B------:R-:W-:Y:S01]  /*0fd0*/  ISETP.GT.U32.AND P4, PT, R4.reuse, R27, PT ;  /* 0x0000001b0400720c */ /* 0x040fe20003f84070 */
[--C-:B------:R-:W-:Y:S01]  /*0fe0*/  @!P1 IMAD.IADD R23, R23, 0x1, -R4.reuse ;  /* 0x0000000117179824 */ /* 0x100fe200078e0a04 */
[C---:B------:R-:W-:Y:S01]  /*0ff0*/  ISETP.GT.U32.AND P1, PT, R4.reuse, R31, PT ;  /* 0x0000001f0400720c */ /* 0x040fe20003f24070 */
[----:B------:R-:W-:Y:S02]  /*1000*/  IMAD.MOV R3, RZ, RZ, -R3 ;  /* 0x000000ffff037224 */ /* 0x000fe400078e0a03 */
[----:B------:R-:W-:Y:S02]  /*1010*/  IMAD.MOV R10, RZ, RZ, -R9 ;  /* 0x000000ffff0a7224 */ /* 0x000fe400078e0a09 */
[C---:B------:R-:W-:Y:S01]  /*1020*/  IMAD R9, R4.reuse, R3, R35 ;  /* 0x0000000304097224 */ /* 0x040fe200078e0223 */
[----:B------:R-:W-:Y:S01]  /*1030*/  LOP3.LUT R3, R113, 0x60, RZ, 0xc0, !PT ;  /* 0x0000006071037812 */ /* 0x000fe200078ec0ff */
[--C-:B------:R-:W-:Y:S02]  /*1040*/  @!P0 IMAD.IADD R29, R29, 0x1, -R4.reuse ;  /* 0x000000011d1d8824 */ /* 0x100fe400078e0a04 */
[----:B------:R-:W-:Y:S01]  /*1050*/  @!P6 IMAD.IADD R25, R25, 0x1, -R4 ;  /* 0x000000011919e824 */ /* 0x000fe200078e0a04 */
[----:B------:R-:W-:Y:S01]  /*1060*/  ISETP.GT.U32.AND P0, PT, R4, R9, PT ;  /* 0x000000090400720c */ /* 0x000fe20003f04070 */
[----:B------:R-:W-:Y:S01]  /*1070*/  IMAD.HI.U32 R8, R8, R41, RZ ;  /* 0x0000002908087227 */ /* 0x000fe200078e00ff */
[----:B------:R-:W-:-:S02]  /*1080*/  ISETP.GT.U32.AND P6, PT, R4, R33, PT ;  /* 0x000000210400720c */ /* 0x000fc40003fc4070 */
[----:B------:R-:W-:Y:S01]  /*1090*/  SHF.R.U32.HI R3, RZ, 0x1, R3 ;  /* 0x00000001ff037819 */ /* 0x000fe20000011603 */
[----:B------:R-:W-:Y:S01]  /*10a0*/  @!P1 IMAD.IADD R31, R31, 0x1, -R4 ;  /* 0x000000011f1f9824 */ /* 0x000fe200078e0a04 */
[----:B------:R-:W-:Y:S01]  /*10b0*/  ISETP.GE.AND P1, PT, R16, RZ, PT ;  /* 0x000000ff1000720c */ /* 0x000fe20003f26270 */
[----:B------:R-:W-:Y:S01]  /*10c0*/  IMAD.MOV R8, RZ, RZ, -R8 ;  /* 0x000000ffff087224 */ /* 0x000fe200078e0a08 */
[----:B------:R-:W-:Y:S01]  /*10d0*/  LOP3.LUT R128, R128, R3, RZ, 0x3c, !PT ;  /* 0x0000000380807212 */ /* 0x000fe200078e3cff */
[----:B------:R-:W-:Y:S02]  /*10e0*/  IMAD R2, R2, 0x40, R7 ;  /* 0x0000004002027824 */ /* 0x000fe400078e0207 */
[----:B------:R-:W-:Y:S01]  /*10f0*/  IMAD R7, R4, R8, R41 ;  /* 0x0000000804077224 */ /* 0x000fe200078e0229 */
[----:B------:R-:W-:Y:S01]  /*1100*/  LOP3.LUT R126, R128, 0x40, RZ, 0x3c, !PT ;  /* 0x00000040807e7812 */ /* 0x000fe200078e3cff */
[----:B------:R-:W-:Y:S01]  /*1110*/  @!P0 IMAD.IADD R9, R9, 0x1, -R4 ;  /* 0x0000000109098824 */ /* 0x000fe200078e0a04 */
[----:B------:R-:W-:Y:S01]  /*1120*/  IABS R8, R2 ;  /* 0x0000000200087213 */ /* 0x000fe20000000000 */
[----:B------:R-:W-:-:S02]  /*1130*/  IMAD R35, R4, R10, R39 ;  /* 0x0000000a04237224 */ /* 0x000fc400078e0227 */
[----:B------:R-:W-:Y:S02]  /*1140*/  @!P6 IMAD.IADD R33, R33, 0x1, -R4 ;  /* 0x000000012121e824 */ /* 0x000fe400078e0a04 */
[----:B------:R-:W-:Y:S01]  /*1150*/  @!P3 IMAD.MOV R21, RZ, RZ, -R21 ;  /* 0x000000ffff15b224 */ /* 0x000fe200078e0a15 */
[C---:B------:R-:W-:Y:S01]  /*1160*/  ISETP.GT.U32.AND P3, PT, R4.reuse, R31, PT ;  /* 0x0000001f0400720c */ /* 0x040fe20003f64070 */
[----:B------:R-:W-:Y:S01]  /*1170*/  @!P5 IMAD.MOV R25, RZ, RZ, -R25 ;  /* 0x000000ffff19d224 */ /* 0x000fe200078e0a19 */
[C---:B------:R-:W-:Y:S01]  /*1180*/  ISETP.GT.U32.AND P5, PT, R4.reuse, R9, PT ;  /* 0x000000090400720c */ /* 0x040fe20003fa4070 */
[----:B------:R-:W-:Y:S01]  /*1190*/  @!P1 IMAD.MOV R29, RZ, RZ, -R29 ;  /* 0x000000ffff1d9224 */ /* 0x000fe200078e0a1d */
[----:B------:R-:W-:Y:S01]  /*11a0*/  ISETP.GT.U32.AND P6, PT, R4, R35, PT ;  /* 0x000000230400720c */ /* 0x000fe20003fc4070 */
[----:B------:R-:W-:Y:S01]  /*11b0*/  IMAD.HI.U32 R6, R6, R8, RZ ;  /* 0x0000000806067227 */ /* 0x000fe200078e00ff */
[----:B------:R-:W-:-:S03]  /*11c0*/  ISETP.GT.U32.AND P1, PT, R4, R7, PT ;  /* 0x000000070400720c */ /* 0x000fc60003f24070 */
[----:B------:R-:W-:Y:S01]  /*11d0*/  @!P2 IMAD.MOV R23, RZ, RZ, -R23 ;  /* 0x000000ffff17a224 */ /* 0x000fe200078e0a17 */
[----:B------:R-:W-:Y:S01]  /*11e0*/  ISETP.GT.U32.AND P2, PT, R4, R33, PT ;  /* 0x000000210400720c */ /* 0x000fe20003f44070 */
[----:B------:R-:W-:Y:S01]  /*11f0*/  @!P4 IMAD.IADD R27, R27, 0x1, -R4 ;  /* 0x000000011b1bc824 */ /* 0x000fe200078e0a04 */
[----:B------:R-:W-:Y:S01]  /*1200*/  ISETP.GE.AND P4, PT, R14, RZ, PT ;  /* 0x000000ff0e00720c */ /* 0x000fe20003f86270 */
[----:B------:R-:W-:Y:S02]  /*1210*/  IMAD.MOV R6, RZ, RZ, -R6 ;  /* 0x000000ffff067224 */ /* 0x000fe400078e0a06 */
[----:B------:R-:W-:Y:S01]  /*1220*/  @!P3 IMAD.IADD R31, R31, 0x1, -R4 ;  /* 0x000000011f1fb824 */ /* 0x000fe200078e0a04 */
[----:B------:R-:W-:Y:S01]  /*1230*/  ISETP.GE.AND P3, PT, R18, RZ, PT ;  /* 0x000000ff1200720c */ /* 0x000fe20003f66270 */
[----:B------:R-:W-:Y:S02]  /*1240*/  IMAD R6, R5, R6, R8 ;  /* 0x0000000605067224 */ /* 0x000fe400078e0208 */
[----:B------:R-:W-:-:S02]  /*1250*/  @!P5 IMAD.IADD R9, R9, 0x1, -R4 ;  /* 0x000000010909d824 */ /* 0x000fc400078e0a04 */
[--C-:B------:R-:W-:Y:S01]  /*1260*/  @!P6 IMAD.IADD R35, R35, 0x1, -R4.reuse ;  /* 0x000000012323e824 */ /* 0x100fe200078e0a04 */
[----:B------:R-:W-:Y:S01]  /*1270*/  ISETP.GT.U32.AND P5, PT, R5, R6, PT ;  /* 0x000000060500720c */ /* 0x000fe20003fa4070 */
[--C-:B------:R-:W-:Y:S01]  /*1280*/  @!P1 IMAD.IADD R7, R7, 0x1, -R4.reuse ;  /* 0x0000000107079824 */ /* 0x100fe200078e0a04 */
[----:B------:R-:W-:Y:S01]  /*1290*/  ISETP.GE.AND P6, PT, R161, c[0x0][0x180], PT ;  /* 0x00006000a1007a0c */ /* 0x000fe20003fc6270 */
[----:B------:R-:W-:Y:S02]  /*12a0*/  IMAD.MOV.U32 R16, RZ, RZ, 0x1f ;  /* 0x0000001fff107424 */ /* 0x000fe400078e00ff */
[--C-:B------:R-:W-:Y:S01]  /*12b0*/  @!P2 IMAD.IADD R33, R33, 0x1, -R4.reuse ;  /* 0x000000012121a824 */ /* 0x100fe200078e0a04 */
[----:B------:R-:W-:Y:S01]  /*12c0*/  ISETP.GE.AND P2, PT, R20, RZ, PT ;  /* 0x000000ff1400720c */ /* 0x000fe20003f46270 */
[----:B------:R-:W-:Y:S01]  /*12d0*/  @!P4 IMAD.MOV R27, RZ, RZ, -R27 ;  /* 0x000000ffff1bc224 */ /* 0x000fe200078e0a1b */
[C---:B------:R-:W-:Y:S01]  /*12e0*/  ISETP.GT.U32.AND P4, PT, R4.reuse, R35, PT ;  /* 0x000000230400720c */ /* 0x040fe20003f84070 */
[----:B------:R-:W-:Y:S01]  /*12f0*/  IMAD R3, R161, c[0x0][0x188], RZ ;  /* 0x00006200a1037a24 */ /* 0x000fe200078e02ff */
[----:B------:R-:W-:Y:S01]  /*1300*/  ISETP.GT.U32.AND P1, PT, R4, R7, PT ;  /* 0x000000070400720c */ /* 0x000fe20003f24070 */
[----:B------:R-:W-:Y:S01]  /*1310*/  @!P3 IMAD.MOV R31, RZ, RZ, -R31 ;  /* 0x000000ffff1fb224 */ /* 0x000fe200078e0a1f */
[----:B------:R-:W-:Y:S01]  /*1320*/  IADD3 R16, R16, c[0x0][0x180], RZ ;  /* 0x0000600010107a10 */ /* 0x000fe20007ffe0ff */
[----:B------:R-:W-:Y:S01]  /*1330*/  @!P5 IMAD.IADD R6, R6, 0x1, -R5 ;  /* 0x000000010606d824 */ /* 0x000fe200078e0a05 */
[----:B------:R-:W-:Y:S01]  /*1340*/  ISETP.GE.AND P3, PT, R159, c[0x0][0x180], PT ;  /* 0x000060009f007a0c */ /* 0x000fe20003f66270 */
[----:B------:R-:W-:Y:S01]  /*1350*/  IMAD R97, R100, 0x2, R3 ;  /* 0x0000000264617824 */ /* 0x000fe200078e0203 */
[----:B------:R-:W-:Y:S01]  /*1360*/  ISETP.GT.AND P0, PT, R16, 0x1f, PT ;  /* 0x0000001f1000780c */ /* 0x000fe20003f04270 */
[----:B------:R-:W-:Y:S01]  /*1370*/  IMAD.SHL.U32 R157, R3, 0x4, RZ ;  /* 0x00000004039d7824 */ /* 0x000fe200078e00ff */
[----:B------:R-:W-:Y:S01]  /*1380*/  ISETP.GE.AND P5, PT, R156, c[0x0][0x180], PT ;  /* 0x000060009c007a0c */ /* 0x000fe20003fa6270 */
[----:B------:R-:W-:Y:S01]  /*1390*/  @!P2 IMAD.MOV R33, RZ, RZ, -R33 ;  /* 0x000000ffff21a224 */ /* 0x000fe200078e0a21 */
[----:B------:R-:W-:Y:S01]  /*13a0*/  SEL R99, RZ, 0x4, !P0 ;  /* 0x00000004ff637807 */ /* 0x000fe20004000000 */
[--C-:B------:R-:W-:Y:S01]  /*13b0*/  @!P4 IMAD.IADD R35, R35, 0x1, -R4.reuse ;  /* 0x000000012323c824 */ /* 0x100fe200078e0a04 */
[----:B------:R-:W-:Y:S01]  /*13c0*/  ISETP.GT.U32.AND P2, PT, R5, R6, PT ;  /* 0x000000060500720c */ /* 0x000fe20003f44070 */
[----:B------:R-:W-:Y:S01]  /*13d0*/  IMAD R96, R100, 0x2, R97 ;  /* 0x0000000264607824 */ /* 0x000fe200078e0261 */
[----:B------:R-:W-:Y:S01]  /*13e0*/  SEL R8, R99, RZ, !P3 ;  /* 0x000000ff63087207 */ /* 0x000fe20005800000 */
[----:B------:R-:W-:Y:S01]  /*13f0*/  @!P1 IMAD.IADD R7, R7, 0x1, -R4 ;  /* 0x0000000107079824 */ /* 0x000fe200078e0a04 */
[----:B------:R-:W-:Y:S01]  /*1400*/  ISETP.GE.AND P4, PT, R22, RZ, PT ;  /* 0x000000ff1600720c */ /* 0x000fe20003f86270 */
[----:B------:R-:W-:Y:S01]  /*1410*/  IMAD R95, R100, 0x2, R96 ;  /* 0x00000002645f7824 */ /* 0x000fe200078e0260 */
[----:B------:R-:W-:Y:S01]  /*1420*/  ISETP.GE.AND P3, PT, R24, RZ, PT ;  /* 0x000000ff1800720c */ /* 0x000fe20003f66270 */
[----:B------:R-:W-:Y:S01]  /*1430*/  IMAD.SHL.U32 R155, R97, 0x4, RZ ;  /* 0x00000004619b7824 */ /* 0x000fe200078e00ff */
[----:B------:R-:W-:Y:S01]  /*1440*/  ISETP.GE.AND P1, PT, R12, RZ, PT ;  /* 0x000000ff0c00720c */ /* 0x000fe20003f26270 */
[C---:B------:R-:W-:Y:S01]  /*1450*/  IMAD R94, R100.reuse, 0x2, R95 ;  /* 0x00000002645e7824 */ /* 0x040fe200078e025f */
[----:B------:R-:W-:Y:S01]  /*1460*/  SEL R10, R99, RZ, !P6 ;  /* 0x000000ff630a7207 */ /* 0x000fe20007000000 */
[----:B------:R-:W-:Y:S01]  /*1470*/  IMAD.SHL.U32 R151, R95, 0x4, RZ ;  /* 0x000000045f977824 */ /* 0x000fe200078e00ff */
[----:B------:R-:W-:Y:S01]  /*1480*/  LOP3.LUT R4, RZ, c[0x0][0x17c], RZ, 0x33, !PT ;  /* 0x00005f00ff047a12 */ /* 0x000fe200078e33ff */
[----:B------:R-:W-:Y:S01]  /*1490*/  IMAD R93, R100, 0x2, R94 ;  /* 0x00000002645d7824 */ /* 0x000fe200078e025e */
[----:B------:R-:W-:Y:S01]  /*14a0*/  ISETP.NE.U32.AND P6, PT, R10, RZ, PT ;  /* 0x000000ff0a00720c */ /* 0x000fe20003fc5070 */
[----:B------:R-:W-:Y:S01]  /*14b0*/  @!P2 IMAD.IADD R6, R6, 0x1, -R5 ;  /* 0x000000010606a824 */ /* 0x000fe200078e0a05 */
[----:B------:R-:W-:Y:S01]  /*14c0*/  SEL R10, R99, RZ, !P5 ;  /* 0x000000ff630a7207 */ /* 0x000fe20006800000 */
[----:B------:R-:W-:Y:S01]  /*14d0*/  @!P4 IMAD.MOV R9, RZ, RZ, -R9 ;  /* 0x000000ffff09c224 */ /* 0x000fe200078e0a09 */
[----:B------:R-:W-:Y:S01]  /*14e0*/  ISETP.NE.AND P2, PT, RZ, c[0x0][0x17c], PT ;  /* 0x00005f00ff007a0c */ /* 0x000fe20003f45270 */
[----:B------:R-:W-:Y:S01]  /*14f0*/  @!P3 IMAD.MOV R35, RZ, RZ, -R35 ;  /* 0x000000ffff23b224 */ /* 0x000fe200078e0a23 */
[----:B------:R-:W-:Y:S01]  /*1500*/  ISETP.NE.U32.AND P5, PT, R8, RZ, PT ;  /* 0x000000ff0800720c */ /* 0x000fe20003fa5070 */
[----:B------:R-:W-:Y:S01]  /*1510*/  @!P1 IMAD.MOV R7, RZ, RZ, -R7 ;  /* 0x000000ffff079224 */ /* 0x000fe200078e0a07 */
[----:B------:R-:W-:Y:S01]  /*1520*/  ISETP.NE.U32.AND P4, PT, R10, RZ, PT ;  /* 0x000000ff0a00720c */ /* 0x000fe20003f85070 */
[----:B------:R-:W-:Y:S01]  /*1530*/  IMAD R92, R100, 0x2, R93 ;  /* 0x00000002645c7824 */ /* 0x000fe200078e025d */
[----:B------:R-:W-:Y:S01]  /*1540*/  SEL R26, R4, R27, !P2 ;  /* 0x0000001b041a7207 */ /* 0x000fe20005000000 */
[----:B------:R-:W-:Y:S01]  /*1550*/  IMAD.SHL.U32 R153, R96, 0x4, RZ ;  /* 0x0000000460997824 */ /* 0x000fe200078e00ff */
[----:B------:R-:W-:Y:S01]  /*1560*/  SEL R11, R4, R11, !P2 ;  /* 0x0000000b040b7207 */ /* 0x000fe20005000000 */
[----:B------:R-:W-:Y:S01]  /*1570*/  IMAD R91, R100, 0x2, R92 ;  /* 0x00000002645b7824 */ /* 0x000fe200078e025c */
[C---:B------:R-:W-:Y:S01]  /*1580*/  SEL R13, R4.reuse, R13, !P2 ;  /* 0x0000000d040d7207 */ /* 0x040fe20005000000 */
[----:B------:R-:W-:Y:S01]  /*1590*/  IMAD.SHL.U32 R147, R93, 0x4, RZ ;  /* 0x000000045d937824 */ /* 0x000fe200078e00ff */
[----:B------:R-:W-:Y:S01]  /*15a0*/  SEL R20, R4, R15, !P2 ;  /* 0x0000000f04147207 */ /* 0x000fe20005000000 */
[----:B------:R-:W-:Y:S01]  /*15b0*/  IMAD R90, R100, 0x2, R91 ;  /* 0x00000002645a7824 */ /* 0x000fe200078e025b */
[C---:B------:R-:W-:Y:S01]  /*15c0*/  SEL R8, R4.reuse, R17, !P2 ;  /* 0x0000001104087207 */ /* 0x040fe20005000000 */
[----:B------:R-:W-:Y:S01]  /*15d0*/  IMAD R17, R11, c[0x0][0x190], RZ ;  /* 0x000064000b117a24 */ /* 0x000fe200078e02ff */
[----:B------:R-:W-:Y:S01]  /*15e0*/  SEL R22, R4, R19, !P2 ;  /* 0x0000001304167207 */ /* 0x000fe20005000000 */
[----:B------:R-:W-:Y:S01]  /*15f0*/  IMAD R89, R100, 0x2, R90 ;  /* 0x0000000264597824 */ /* 0x000fe200078e025a */
[----:B------:R-:W-:Y:S01]  /*1600*/  SEL R10, R4, R21, !P2 ;  /* 0x00000015040a7207 */ /* 0x000fe20005000000 */
[----:B------:R-:W-:Y:S01]  /*1610*/  IMAD R21, R8, c[0x0][0x190], RZ ;  /* 0x0000640008157a24 */ /* 0x000fe200078e02ff */
[----:B------:R-:W-:Y:S01]  /*1620*/  SEL R24, R4, R23, !P2 ;  /* 0x0000001704187207 */ /* 0x000fe20005000000 */
[----:B------:R-:W-:Y:S01]  /*1630*/  IMAD R88, R100, 0x2, R89 ;  /* 0x0000000264587824 */ /* 0x000fe200078e0259 */
[----:B------:R-:W-:Y:S01]  /*1640*/  SEL R25, R4, R25, !P2 ;  /* 0x0000001904197207 */ /* 0x000fe20005000000 */
[----:B------:R-:W-:Y:S01]  /*1650*/  IMAD R23, R10, c[0x0][0x190], RZ ;  /* 0x000064000a177a24 */ /* 0x000fe200078e02ff */
[----:B------:R-:W-:Y:S01]  /*1660*/  SEL R27, R4, R29, !P2 ;  /* 0x0000001d041b7207 */ /* 0x000fe20005000000 */
[----:B------:R-:W-:Y:S01]  /*1670*/  IMAD R87, R100, 0x2, R88 ;  /* 0x0000000264577824 */ /* 0x000fe200078e0258 */
[C---:B------:R-:W-:Y:S01]  /*1680*/  SEL R80, R4.reuse, R31, !P2 ;  /* 0x0000001f04507207 */ /* 0x040fe20005000000 */
[----:B------:R-:W-:Y:S01]  /*1690*/  IMAD R19, R13, c[0x0][0x190], RZ ;  /* 0x000064000d137a24 */ /* 0x000fe200078e02ff */
[----:B------:R-:W-:Y:S01]  /*16a0*/  SEL R81, R4, R33, !P2 ;  /* 0x0000002104517207 */ /* 0x000fe20005000000 */
[----:B------:R-:W-:Y:S01]  /*16b0*/  IMAD R5, R100, 0x2, R87 ;  /* 0x0000000264057824 */ /* 0x000fe200078e0257 */
[----:B------:R-:W-:Y:S01]  /*16c0*/  SEL R82, R4, R9, !P2 ;  /* 0x0000000904527207 */ /* 0x000fe20005000000 */
[----:B------:R-:W-:Y:S01]  /*16d0*/  IMAD.SHL.U32 R149, R94, 0x4, RZ ;  /* 0x000000045e957824 */ /* 0x000fe200078e00ff */
[C---:B------:R-:W-:Y:S01]  /*16e0*/  SEL R83, R4.reuse, R35, !P2 ;  /* 0x0000002304537207 */ /* 0x040fe20005000000 */
[----:B------:R-:W-:Y:S01]  /*16f0*/  IMAD.SHL.U32 R143, R91, 0x4, RZ ;  /* 0x000000045b8f7824 */ /* 0x000fe200078e00ff */
[----:B------:R-:W-:Y:S01]  /*1700*/  SEL R84, R4, R7, !P2 ;  /* 0x0000000704547207 */ /* 0x000fe20005000000 */
[----:B------:R-:W-:Y:S01]  /*1710*/  IMAD R7, R100, 0x2, R5 ;  /* 0x0000000264077824 */ /* 0x000fe200078e0205 */
[----:B------:R-:W-:Y:S01]  /*1720*/  SEL R85, R4, R37, !P2 ;  /* 0x0000002504557207 */ /* 0x000fe20005000000 */
[----:B------:R-:W-:Y:S01]  /*1730*/  IMAD.SHL.U32 R145, R92, 0x4, RZ ;  /* 0x000000045c917824 */ /* 0x000fe200078e00ff */
[----:B------:R-:W-:Y:S01]  /*1740*/  ISETP.GE.AND P2, PT, R2, RZ, PT ;  /* 0x000000ff0200720c */ /* 0x000fe20003f46270 */
[----:B------:R-:W-:Y:S01]  /*1750*/  IMAD R9, R100, 0x2, R7 ;  /* 0x0000000264097824 */ /* 0x000fe200078e0207 */
[----:B------:R-:W-:Y:S01]  /*1760*/  ISETP.NE.AND P1, PT, RZ, c[0x0][0x178], PT ;  /* 0x00005e00ff007a0c */ /* 0x000fe20003f25270 */
[----:B------:R-:W-:Y:S01]  /*1770*/  IMAD.SHL.U32 R141, R90, 0x4, RZ ;  /* 0x000000045a8d7824 */ /* 0x000fe200078e00ff */
[----:B------:R-:W-:Y:S01]  /*1780*/  IADD3 R72, P3, R131, c[0x0][0x168], RZ ;  /* 0x00005a0083487a10 */ /* 0x000fe20007f7e0ff */
[----:B------:R-:W-:-:S02]  /*1790*/  IMAD R12, R100, 0x2, R9 ;  /* 0x00000002640c7824 */ /* 0x000fc400078e0209 */
[----:B------:R-:W-:Y:S01]  /*17a0*/  IMAD.SHL.U32 R139, R89, 0x4, RZ ;  /* 0x00000004598b7824 */ /* 0x000fe200078e00ff */
[----:B------:R-:W-:Y:S01]  /*17b0*/  LEA.HI.X.SX32 R74, R86, c[0x0][0x16c], 0x2, P3 ;  /* 0x00005b00564a7a11 */ /* 0x000fe200018f16ff */
[----:B------:R-:W-:Y:S02]  /*17c0*/  IMAD R20, R20, c[0x0][0x190], RZ ;  /* 0x0000640014147a24 */ /* 0x000fe400078e02ff */
[----:B------:R-:W-:Y:S02]  /*17d0*/  IMAD R22, R22, c[0x0][0x190], RZ ;  /* 0x0000640016167a24 */ /* 0x000fe400078e02ff */
[----:B------:R-:W-:Y:S02]  /*17e0*/  @!P2 IMAD.MOV R6, RZ, RZ, -R6 ;  /* 0x000000ffff06a224 */ /* 0x000fe400078e0a06 */
[----:B------:R-:W-:Y:S01]  /*17f0*/  @!P1 LOP3.LUT R6, RZ, c[0x0][0x178], RZ, 0x33, !PT ;  /* 0x00005e00ff069a12 */ /* 0x000fe200078e33ff */
[----:B------:R-:W-:Y:S02]  /*1800*/  IMAD R25, R25, c[0x0][0x190], RZ ;  /* 0x0000640019197a24 */ /* 0x000fe400078e02ff */
[----:B------:R-:W-:-:S02]  /*1810*/  IMAD R24, R24, c[0x0][0x190], RZ ;  /* 0x0000640018187a24 */ /* 0x000fc400078e02ff */
[----:B------:R-:W-:Y:S02]  /*1820*/  IMAD R98, R6, c[0x0][0x184], RZ ;  /* 0x0000610006627a24 */ /* 0x000fe400078e02ff */
[----:B------:R-:W-:Y:S02]  /*1830*/  IMAD R26, R26, c[0x0][0x190], RZ ;  /* 0x000064001a1a7a24 */ /* 0x000fe400078e02ff */
[----:B------:R-:W-:Y:S02]  /*1840*/  IMAD.SHL.U32 R18, R98, 0x4, RZ ;  /* 0x0000000462127824 */ /* 0x000fe400078e00ff */
[----:B------:R-:W-:Y:S02]  /*1850*/  IMAD R80, R80, c[0x0][0x190], RZ ;  /* 0x0000640050507a24 */ /* 0x000fe400078e02ff */
[----:B------:R-:W-:Y:S01]  /*1860*/  IMAD R27, R27, c[0x0][0x190], RZ ;  /* 0x000064001b1b7a24 */ /* 0x000fe200078e02ff */
[----:B------:R-:W-:Y:S01]  /*1870*/  IADD3 R76, P1, R18, c[0x0][0x160], RZ ;  /* 0x00005800124c7a10 */ /* 0x000fe20007f3e0ff */
[----:B------:R-:W-:-:S02]  /*1880*/  IMAD R81, R81, c[0x0][0x190], RZ ;  /* 0x0000640051517a24 */ /* 0x000fc400078e02ff */
[----:B------:R-:W-:Y:S01]  /*1890*/  IMAD R83, R83, c[0x0][0x190], RZ ;  /* 0x0000640053537a24 */ /* 0x000fe200078e02ff */
[----:B------:R-:W-:Y:S01]  /*18a0*/  LEA.HI.X.SX32 R102, R98, c[0x0][0x164], 0x2, P1 ;  /* 0x0000590062667a11 */ /* 0x000fe200008f16ff */
[----:B------:R-:W-:Y:S01]  /*18b0*/  IMAD R82, R82, c[0x0][0x190], RZ ;  /* 0x0000640052527a24 */ /* 0x000fe200078e02ff */
[-C--:B------:R-:W-:Y:S01]  /*18c0*/  LEA R6, P2, R7, R76.reuse, 0x2 ;  /* 0x0000004c07067211 */ /* 0x080fe200078410ff */
[----:B------:R-:W-:Y:S01]  /*18d0*/  IMAD R84, R84, c[0x0][0x190], RZ ;  /* 0x0000640054547a24 */ /* 0x000fe200078e02ff */
[----:B------:R-:W-:Y:S01]  /*18e0*/  LEA R10, P1, R5, R76, 0x2 ;  /* 0x0000004c050a7211 */ /* 0x000fe200078210ff */
[----:B------:R-:W-:Y:S01]  /*18f0*/  IMAD R85, R85, c[0x0][0x190], RZ ;  /* 0x0000640055557a24 */ /* 0x000fe200078e02ff */
[----:B------:R-:W-:Y:S01]  /*1900*/  LEA.HI.X.SX32 R7, R7, R102, 0x2, P2 ;  /* 0x0000006607077211 */ /* 0x000fe200010f16ff */
[----:B------:R-:W-:Y:S01]  /*1910*/  IMAD.SHL.U32 R137, R88, 0x4, RZ ;  /* 0x0000000458897824 */ /* 0x000fe200078e00ff */
[----:B------:R-:W-:Y:S01]  /*1920*/  LEA R4, P2, R12, R76, 0x2 ;  /* 0x0000004c0c047211 */ /* 0x000fe200078410ff */
[----:B------:R-:W-:Y:S01]  /*1930*/  IMAD.SHL.U32 R135, R87, 0x4, RZ ;  /* 0x0000000457877824 */ /* 0x000fe200078e00ff */
[----:B------:R-:W-:-:S02]  /*1940*/  LEA.HI.X.SX32 R11, R5, R102, 0x2, P1 ;  /* 0x00000066050b7211 */ /* 0x000fc400008f16ff */
[----:B------:R-:W-:Y:S02]  /*1950*/  LEA R8, P1, R9, R76, 0x2 ;  /* 0x0000004c09087211 */ /* 0x000fe400078210ff */
[----:B------:R-:W-:Y:S02]  /*1960*/  LEA.HI.X.SX32 R5, R12, R102, 0x2, P2 ;  /* 0x000000660c057211 */ /* 0x000fe400010f16ff */
[----:B------:R-:W-:Y:S02]  /*1970*/  IADD3 R12, P2, R155, R76, RZ ;  /* 0x0000004c9b0c7210 */ /* 0x000fe40007f5e0ff */
[----:B------:R-:W-:Y:S02]  /*1980*/  LEA.HI.X.SX32 R9, R9, R102, 0x2, P1 ;  /* 0x0000006609097211 */ /* 0x000fe400008f16ff */
[----:B------:R-:W-:Y:S02]  /*1990*/  IADD3 R78, P1, R157, R76, RZ ;  /* 0x0000004c9d4e7210 */ /* 0x000fe40007f3e0ff */
[----:B------:R-:W-:-:S02]  /*19a0*/  LEA.HI.X.SX32 R13, R97, R102, 0x2, P2 ;  /* 0x00000066610d7211 */ /* 0x000fc400010f16ff */
[----:B------:R-:W-:Y:S02]  /*19b0*/  IADD3 R28, P2, R151, R76, RZ ;  /* 0x0000004c971c7210 */ /* 0x000fe40007f5e0ff */
[----:B------:R-:W-:Y:S02]  /*19c0*/  LEA.HI.X.SX32 R79, R3, R102, 0x2, P1 ;  /* 0x00000066034f7211 */ /* 0x000fe400008f16ff */
[----:B------:R-:W-:Y:S02]  /*19d0*/  IADD3 R14, P1, R153, R76, RZ ;  /* 0x0000004c990e7210 */ /* 0x000fe40007f3e0ff */
[----:B------:R-:W-:Y:S01]  /*19e0*/  LEA.HI.X.SX32 R29, R95, R102, 0x2, P2 ;  /* 0x000000665f1d7211 */ /* 0x000fe200010f16ff */
[----:B------:R1:W-:Y:S01]  /*19f0*/  LDGSTS.E [R132], [R78.64], P6 ;  /* 0x000000004e847fae */ /* 0x0003e2000b121846 */
[----:B------:R-:W-:Y:S02]  /*1a00*/  IADD3 R32, P2, R147, R76, RZ ;  /* 0x0000004c93207210 */ /* 0x000fe40007f5e0ff */
[----:B------:R-:W-:-:S02]  /*1a10*/  LEA.HI.X.SX32 R15, R96, R102, 0x2, P1 ;  /* 0x00000066600f7211 */ /* 0x000fc400008f16ff */
[----:B------:R-:W-:Y:S02]  /*1a20*/  IADD3 R30, P1, R149, R76, RZ ;  /* 0x0000004c951e7210 */ /* 0x000fe40007f3e0ff */
[----:B------:R-:W-:Y:S01]  /*1a30*/  LEA.HI.X.SX32 R33, R93, R102, 0x2, P2 ;  /* 0x000000665d217211 */ /* 0x000fe200010f16ff */
[----:B------:R2:W-:Y:S01]  /*1a40*/  LDGSTS.E [R132+0x400], [R14.64], P5 ;  /* 0x004000000e847fae */ /* 0x0005e2000a921846 */
[----:B------:R-:W-:Y:S02]  /*1a50*/  IADD3 R36, P2, R143, R76, RZ ;  /* 0x0000004c8f247210 */ /* 0x000fe40007f5e0ff */
[----:B------:R-:W-:Y:S01]  /*1a60*/  LEA.HI.X.SX32 R31, R94, R102, 0x2, P1 ;  /* 0x000000665e1f7211 */ /* 0x000fe200008f16ff */
[----:B-1----:R-:W-:Y:S01]  /*1a70*/  IMAD.WIDE R78, R129, 0x4, R78 ;  /* 0x00000004814e7825 */ /* 0x002fe200078e024e */
[----:B------:R-:W-:Y:S02]  /*1a80*/  IADD3 R34, P1, R145, R76, RZ ;  /* 0x0000004c91227210 */ /* 0x000fe40007f3e0ff */
[----:B------:R-:W-:Y:S01]  /*1a90*/  LEA.HI.X.SX32 R37, R91, R102, 0x2, P2 ;  /* 0x000000665b257211 */ /* 0x000fe200010f16ff */
[----:B------:R1:W-:Y:S01]  /*1aa0*/  LDGSTS.E [R132+0x800], [R30.64], P4 ;  /* 0x008000001e847fae */ /* 0x0003e2000a121846 */
[----:B------:R-:W-:-:S02]  /*1ab0*/  IADD3 R40, P2, R141, R76, RZ ;  /* 0x0000004c8d287210 */ /* 0x000fc40007f5e0ff */
[----:B------:R-:W-:Y:S01]  /*1ac0*/  LEA.HI.X.SX32 R35, R92, R102, 0x2, P1 ;  /* 0x000000665c237211 */ /* 0x000fe200008f16ff */
[----:B--2---:R-:W-:Y:S01]  /*1ad0*/  IMAD.WIDE R14, R129, 0x4, R14 ;  /* 0x00000004810e7825 */ /* 0x004fe200078e020e */
[----:B------:R-:W-:Y:S02]  /*1ae0*/  LEA R38, P1, R17, R72, 0x2 ;  /* 0x0000004811267211 */ /* 0x000fe400078210ff */
[----:B------:R-:W-:Y:S02]  /*1af0*/  LEA.HI.X.SX32 R41, R90, R102, 0x2, P2 ;  /* 0x000000665a297211 */ /* 0x000fe400010f16ff */
[----:B------:R-:W-:Y:S02]  /*1b00*/  LEA R44, P2, R19, R72, 0x2 ;  /* 0x00000048132c7211 */ /* 0x000fe400078410ff */
[----:B------:R-:W-:Y:S01]  /*1b10*/  IADD3 R42, P3, R139, R76, RZ ;  /* 0x0000004c8b2a7210 */ /* 0x000fe20007f7e0ff */
[----:B-1----:R-:W-:Y:S01]  /*1b20*/  IMAD.WIDE R30, R129, 0x4, R30 ;  /* 0x00000004811e7825 */ /* 0x002fe200078e021e */
[----:B------:R-:W-:-:S02]  /*1b30*/  LEA.HI.X.SX32 R39, R17, R74, 0x2, P1 ;  /* 0x0000004a11277211 */ /* 0x000fc400008f16ff */
[----:B------:R-:W-:Y:S02]  /*1b40*/  LEA R46, P1, R20, R72, 0x2 ;  /* 0x00000048142e7211 */ /* 0x000fe400078210ff */
[----:B------:R-:W-:Y:S02]  /*1b50*/  LEA.HI.X.SX32 R45, R19, R74, 0x2, P2 ;  /* 0x0000004a132d7211 */ /* 0x000fe400010f16ff */
[----:B------:R-:W-:Y:S02]  /*1b60*/  LEA.HI.X.SX32 R43, R89, R102, 0x2, P3 ;  /* 0x00000066592b7211 */ /* 0x000fe400018f16ff */
[-C--:B------:R-:W-:Y:S02]  /*1b70*/  LEA R50, P2, R22, R72.reuse, 0x2 ;  /* 0x0000004816327211 */ /* 0x080fe400078410ff */
[----:B------:R-:W-:Y:S02]  /*1b80*/  LEA R48, P3, R21, R72, 0x2 ;  /* 0x0000004815307211 */ /* 0x000fe400078610ff */
[----:B------:R-:W-:-:S02]  /*1b90*/  LEA.HI.X.SX32 R47, R20, R74, 0x2, P1 ;  /* 0x0000004a142f7211 */ /* 0x000fc400008f16ff */
[----:B------:R-:W-:Y:S02]  /*1ba0*/  LEA R52, P1, R23, R72, 0x2 ;  /* 0x0000004817347211 */ /* 0x000fe400078210ff */
[-C--:B------:R-:W-:Y:S02]  /*1bb0*/  LEA.HI.X.SX32 R51, R22, R74.reuse, 0x2, P2 ;  /* 0x0000004a16337211 */ /* 0x080fe400010f16ff */
        /* <DEDUP_REMOVED lines=19> */
[----:B------:R-:W-:Y:S02]  /*1cf0*/  LEA R72, P2, R85, R72, 0x2 ;  /* 0x0000004855487211 */ /* 0x000fe400078410ff */
[----:B------:R-:W-:Y:S02]  /*1d00*/  ISETP.GE.AND P3, PT, R152, c[0x0][0x180], PT ;  /* 0x0000600098007a0c */ /* 0x000fe40003f66270 */
[----:B------:R-:W-:-:S02]  /*1d10*/  LEA.HI.X.SX32 R71, R84, R74, 0x2, P1 ;  /* 0x0000004a54477211 */ /* 0x000fc400008f16ff */
[----:B------:R-:W-:Y:S02]  /*1d20*/  ISETP.GE.AND P1, PT, R148, c[0x0][0x180], PT ;  /* 0x0000600094007a0c */ /* 0x000fe40003f26270 */
[----:B------:R-:W-:Y:S02]  /*1d30*/  LEA.HI.X.SX32 R73, R85, R74, 0x2, P2 ;  /* 0x0000004a55497211 */ /* 0x000fe400010f16ff */
[----:B------:R-:W-:Y:S02]  /*1d40*/  ISETP.GE.AND P2, PT, R144, c[0x0][0x180], PT ;  /* 0x0000600090007a0c */ /* 0x000fe40003f46270 */
[----:B------:R-:W-:Y:S02]  /*1d50*/  SEL R77, R99, RZ, !P3 ;  /* 0x000000ff634d7207 */ /* 0x000fe40005800000 */
[----:B------:R-:W-:Y:S02]  /*1d60*/  IADD3 R74, P3, R137, R76, RZ ;  /* 0x0000004c894a7210 */ /* 0x000fe40007f7e0ff */
[----:B------:R-:W-:-:S02]  /*1d70*/  SEL R101, R99, RZ, !P1 ;  /* 0x000000ff63657207 */ /* 0x000fc40004800000 */
[----:B------:R-:W-:Y:S02]  /*1d80*/  IADD3 R76, P1, R135, R76, RZ ;  /* 0x0000004c874c7210 */ /* 0x000fe40007f3e0ff */
[----:B------:R-:W-:Y:S02]  /*1d90*/  SEL R103, R99, RZ, !P2 ;  /* 0x000000ff63677207 */ /* 0x000fe40005000000 */
[----:B------:R-:W-:Y:S02]  /*1da0*/  LEA.HI.X.SX32 R75, R88, R102, 0x2, P3 ;  /* 0x00000066584b7211 */ /* 0x000fe400018f16ff */
[----:B------:R-:W-:Y:S02]  /*1db0*/  ISETP.NE.U32.AND P2, PT, R77, RZ, PT ;  /* 0x000000ff4d00720c */ /* 0x000fe40003f45070 */
[----:B------:R-:W-:Y:S02]  /*1dc0*/  ISETP.NE.U32.AND P3, PT, R101, RZ, PT ;  /* 0x000000ff6500720c */ /* 0x000fe40003f65070 */
[----:B------:R-:W-:-:S02]  /*1dd0*/  ISETP.GE.AND P6, PT, R140, c[0x0][0x180], PT ;  /* 0x000060008c007a0c */ /* 0x000fc40003fc6270 */
[----:B------:R-:W-:Y:S02]  /*1de0*/  LEA.HI.X.SX32 R77, R87, R102, 0x2, P1 ;  /* 0x00000066574d7211 */ /* 0x000fe400008f16ff */
[----:B------:R-:W-:Y:S02]  /*1df0*/  ISETP.NE.U32.AND P1, PT, R103, RZ, PT ;  /* 0x000000ff6700720c */ /* 0x000fe40003f25070 */
[----:B------:R-:W-:Y:S02]  /*1e00*/  ISETP.GE.AND P5, PT, R136, c[0x0][0x180], PT ;  /* 0x0000600088007a0c */ /* 0x000fe40003fa6270 */
[C---:B------:R-:W-:Y:S01]  /*1e10*/  SEL R101, R99.reuse, RZ, !P6 ;  /* 0x000000ff63657207 */ /* 0x040fe20007000000 */
[----:B------:R1:W-:Y:S01]  /*1e20*/  LDGSTS.E [R132+0xc00], [R34.64], P2 ;  /* 0x00c0000022847fae */ /* 0x0003e20009121846 */
[----:B------:R-:W-:Y:S02]  /*1e30*/  ISETP.GE.AND P6, PT, R160, c[0x0][0x180], PT ;  /* 0x00006000a0007a0c */ /* 0x000fe40003fc6270 */
[----:B------:R-:W-:Y:S01]  /*1e40*/  SEL R102, R99, RZ, !P5 ;  /* 0x000000ff63667207 */ /* 0x000fe20006800000 */
[----:B------:R2:W-:Y:S01]  /*1e50*/  LDGSTS.E [R132+0x1000], [R40.64], P3 ;  /* 0x0100000028847fae */ /* 0x0005e20009921846 */
[----:B------:R-:W-:-:S02]  /*1e60*/  ISETP.GE.AND P4, PT, R158, c[0x0][0x180], PT ;  /* 0x000060009e007a0c */ /* 0x000fc40003f86270 */
[----:B------:R-:W-:Y:S01]  /*1e70*/  ISETP.NE.U32.AND P5, PT, R101, RZ, PT ;  /* 0x000000ff6500720c */ /* 0x000fe20003fa5070 */
[----:B------:R3:W-:Y:S01]  /*1e80*/  LDGSTS.E [R132+0x1400], [R74.64], P1 ;  /* 0x014000004a847fae */ /* 0x0007e20008921846 */
[----:B------:R-:W-:Y:S02]  /*1e90*/  SEL R101, R99, RZ, !P6 ;  /* 0x000000ff63657207 */ /* 0x000fe40007000000 */
[----:B------:R-:W-:Y:S01]  /*1ea0*/  ISETP.NE.U32.AND P6, PT, R102, RZ, PT ;  /* 0x000000ff6600720c */ /* 0x000fe20003fc5070 */
[----:B-1----:R-:W-:Y:S01]  /*1eb0*/  IMAD.WIDE R34, R129, 0x4, R34 ;  /* 0x0000000481227825 */ /* 0x002fe200078e0222 */
[----:B------:R-:W-:Y:S02]  /*1ec0*/  SEL R102, R99, RZ, !P4 ;  /* 0x000000ff63667207 */ /* 0x000fe40006000000 */
[----:B------:R-:W-:Y:S01]  /*1ed0*/  ISETP.NE.U32.AND P2, PT, R101, RZ, PT ;  /* 0x000000ff6500720c */ /* 0x000fe20003f45070 */
[----:B--2---:R-:W-:Y:S01]  /*1ee0*/  IMAD.WIDE R40, R129, 0x4, R40 ;  /* 0x0000000481287825 */ /* 0x004fe200078e0228 */
[----:B------:R-:W-:-:S02]  /*1ef0*/  ISETP.GE.AND P3, PT, R154, c[0x0][0x180], PT ;  /* 0x000060009a007a0c */ /* 0x000fc40003f66270 */
[----:B------:R-:W-:Y:S01]  /*1f00*/  ISETP.NE.U32.AND P4, PT, R102, RZ, PT ;  /* 0x000000ff6600720c */ /* 0x000fe20003f85070 */
[----:B------:R1:W-:Y:S01]  /*1f10*/  LDGSTS.E [R132+0x1800], [R10.64], P5 ;  /* 0x018000000a847fae */ /* 0x0003e2000a921846 */
[----:B------:R-:W-:Y:S01]  /*1f20*/  ISETP.GE.AND P1, PT, R150, c[0x0][0x180], PT ;  /* 0x0000600096007a0c */ /* 0x000fe20003f26270 */
[----:B---3--:R-:W-:Y:S01]  /*1f30*/  IMAD.WIDE R74, R129, 0x4, R74 ;  /* 0x00000004814a7825 */ /* 0x008fe200078e024a */
[C---:B------:R-:W-:Y:S01]  /*1f40*/  SEL R101, R99.reuse, RZ, !P3 ;  /* 0x000000ff63657207 */ /* 0x040fe20005800000 */
[----:B------:R2:W-:Y:S01]  /*1f50*/  LDGSTS.E [R132+0x1c00], [R8.64], P6 ;  /* 0x01c0000008847fae */ /* 0x0005e2000b121846 */
[----:B------:R-:W-:Y:S02]  /*1f60*/  ISETP.GE.AND P3, PT, R146, c[0x0][0x180], PT ;  /* 0x0000600092007a0c */ /* 0x000fe40003f66270 */
[----:B------:R-:W-:Y:S01]  /*1f70*/  SEL R102, R99, RZ, !P1 ;  /* 0x000000ff63667207 */ /* 0x000fe20004800000 */
[----:B------:R3:W-:Y:S01]  /*1f80*/  LDGSTS.E [R130+0x200], [R12.64], P2 ;  /* 0x002000000c827fae */ /* 0x0007e20009121846 */
[----:B------:R-:W-:-:S02]  /*1f90*/  ISETP.NE.U32.AND P1, PT, R101, RZ, PT ;  /* 0x000000ff6500720c */ /* 0x000fc40003f25070 */
[----:B------:R-:W-:Y:S01]  /*1fa0*/  SEL R101, R99, RZ, !P3 ;  /* 0x000000ff63657207 */ /* 0x000fe20005800000 */
[----:B------:R4:W-:Y:S01]  /*1fb0*/  LDGSTS.E [R130+0x600], [R28.64], P4 ;  /* 0x006000001c827fae */ /* 0x0009e2000a121846 */
[----:B------:R-:W-:Y:S01]  /*1fc0*/  ISETP.NE.U32.AND P3, PT, R102, RZ, PT ;  /* 0x000000ff6600720c */ /* 0x000fe20003f65070 */
[C---:B-1----:R-:W-:Y:S01]  /*1fd0*/  IMAD.WIDE R10, R129.reuse, 0x4, R10 ;  /* 0x00000004810a7825 */ /* 0x042fe200078e020a */
[----:B------:R-:W-:Y:S02]  /*1fe0*/  ISETP.GE.AND P5, PT, R142, c[0x0][0x180], PT ;  /* 0x000060008e007a0c */ /* 0x000fe40003fa6270 */
[----:B------:R-:W-:Y:S01]  /*1ff0*/  ISETP.GE.AND P2, PT, R138, c[0x0][0x180], PT ;  /* 0x000060008a007a0c */ /* 0x000fe20003f46270 */
[----:B--2---:R-:W-:Y:S01]  /*2000*/  IMAD.WIDE R8, R129, 0x4, R8 ;  /* 0x0000000481087825 */ /* 0x004fe200078e0208 */
[----:B------:R-:W-:Y:S02]  /*2010*/  SEL R102, R99, RZ, !P5 ;  /* 0x000000ff63667207 */ /* 0x000fe40006800000 */
[----:B------:R-:W-:Y:S01]  /*2020*/  ISETP.NE.U32.AND P5, PT, R101, RZ, PT ;  /* 0x000000ff6500720c */ /* 0x000fe20003fa5070 */
[----:B------:R1:W-:Y:S01]  /*2030*/  LDGSTS.E [R130+0xa00], [R32.64], P1 ;  /* 0x00a0000020827fae */ /* 0x0003e20008921846 */
[----:B------:R-:W-:Y:S01]  /*2040*/  ISETP.GE.AND P4, PT, R134, c[0x0][0x180], PT ;  /* 0x0000600086007a0c */ /* 0x000fe20003f86270 */
[----:B---3--:R-:W-:Y:S01]  /*2050*/  IMAD.WIDE R12, R129, 0x4, R12 ;  /* 0x00000004810c7825 */ /* 0x008fe200078e020c */
[----:B------:R-:W-:Y:S01]  /*2060*/  SEL R101, R99, RZ, !P2 ;  /* 0x000000ff63657207 */ /* 0x000fe20005000000 */
[----:B------:R2:W-:Y:S01]  /*2070*/  LDGSTS.E [R130+0xe00], [R36.64], P3 ;  /* 0x00e0000024827fae */ /* 0x0005e20009921846 */
[----:B------:R-:W-:Y:S01]  /*2080*/  ISETP.GE.AND P2, PT, R133, c[0x0][0x180], PT ;  /* 0x0000600085007a0c */ /* 0x000fe20003f46270 */
[----:B----4-:R-:W-:Y:S01]  /*2090*/  IMAD.WIDE R28, R129, 0x4, R28 ;  /* 0x00000004811c7825 */ /* 0x010fe200078e021c */
[----:B------:R-:W-:-:S02]  /*20a0*/  ISETP.NE.U32.AND P6, PT, R102, RZ, PT ;  /* 0x000000ff6600720c */ /* 0x000fc40003fc5070 */
[----:B------:R-:W-:Y:S02]  /*20b0*/  SEL R102, R99, RZ, !P4 ;  /* 0x000000ff63667207 */ /* 0x000fe40006000000 */
[----:B------:R-:W-:Y:S01]  /*20c0*/  ISETP.GE.AND P1, PT, R161, UR4, PT ;  /* 0x00000004a1007c0c */ /* 0x000fe2000bf26270 */
[----:B------:R3:W-:Y:S01]  /*20d0*/  LDGSTS.E [R130+0x1200], [R42.64], P5 ;  /* 0x012000002a827fae */ /* 0x0007e2000a921846 */
[----:B------:R-:W-:Y:S01]  /*20e0*/  SEL R99, R99, RZ, !P2 ;  /* 0x000000ff63637207 */ /* 0x000fe20005000000 */
[----:B-1----:R-:W-:Y:S01]  /*20f0*/  IMAD.WIDE R32, R129, 0x4, R32 ;  /* 0x0000000481207825 */ /* 0x002fe200078e0220 */
[----:B------:R-:W-:Y:S02]  /*2100*/  ISETP.NE.U32.AND P4, PT, R101, RZ, PT ;  /* 0x000000ff6500720c */ /* 0x000fe40003f85070 */
[----:B------:R-:W-:Y:S01]  /*2110*/  ISETP.NE.U32.AND P3, PT, R102, RZ, PT ;  /* 0x000000ff6600720c */ /* 0x000fe20003f65070 */
[----:B--2---:R-:W-:Y:S01]  /*2120*/  IMAD.WIDE R36, R129, 0x4, R36 ;  /* 0x0000000481247825 */ /* 0x004fe200078e0224 */
[----:B------:R-:W-:Y:S01]  /*2130*/  SEL R101, RZ, 0x4, P1 ;  /* 0x00000004ff657807 */ /* 0x000fe20000800000 */
[----:B------:R1:W-:Y:S01]  /*2140*/  LDGSTS.E [R130+0x1600], [R76.64], P6 ;  /* 0x016000004c827fae */ /* 0x0003e2000b121846 */
[----:B------:R-:W-:-:S02]  /*2150*/  ISETP.NE.U32.AND P1, PT, R99, RZ, PT ;  /* 0x000000ff6300720c */ /* 0x000fc40003f25070 */
[----:B------:R-:W-:Y:S01]  /*2160*/  ISETP.GT.AND P2, PT, R16, 0x3f, PT ;  /* 0x0000003f1000780c */ /* 0x000fe20003f44270 */
[----:B---3--:R-:W-:Y:S01]  /*2170*/  IMAD.WIDE R42, R129, 0x4, R42 ;  /* 0x00000004812a7825 */ /* 0x008fe200078e022a */
[----:B------:R-:W-:Y:S02]  /*2180*/  ISETP.GE.AND P6, PT, R159, UR4, PT ;  /* 0x000000049f007c0c */ /* 0x000fe4000bfc6270 */
[----:B------:R-:W-:Y:S01]  /*2190*/  SEL R101, R101, RZ, P2 ;  /* 0x000000ff65657207 */ /* 0x000fe20001000000 */
[----:B------:R2:W-:Y:S01]  /*21a0*/  LDGSTS.E [R130+0x1a00], [R6.64], P4 ;  /* 0x01a0000006827fae */ /* 0x0005e2000a121846 */
[----:B------:R-:W-:Y:S02]  /*21b0*/  ISETP.GE.AND P4, PT, R156, UR4, PT ;  /* 0x000000049c007c0c */ /* 0x000fe4000bf86270 */
[----:B------:R-:W-:Y:S01]  /*21c0*/  ISETP.NE.U32.AND P5, PT, R101, RZ, PT ;  /* 0x000000ff6500720c */ /* 0x000fe20003fa5070 */
[----:B------:R3:W-:Y:S01]  /*21d0*/  LDGSTS.E [R130+0x1e00], [R4.64], P3 ;  /* 0x01e0000004827fae */ /* 0x0007e20009921846 */
[----:B------:R-:W-:Y:S01]  /*21e0*/  ISETP.GE.AND P3, PT, R152, UR4, PT ;  /* 0x0000000498007c0c */ /* 0x000fe2000bf66270 */
[----:B-1----:R-:W-:Y:S01]  /*21f0*/  IMAD.WIDE R76, R129, 0x4, R76 ;  /* 0x00000004814c7825 */ /* 0x002fe200078e024c */
[----:B------:R-:W-:Y:S01]  /*2200*/  SEL R101, RZ, 0x4, P4 ;  /* 0x00000004ff657807 */ /* 0x000fe20002000000 */
[----:B------:R-:W0:Y:S01]  /*2210*/  LDGDEPBAR ;  /* 0x00000000000079af */ /* 0x000e220000000000 */
[----:B------:R-:W-:-:S02]  /*2220*/  ISETP.GE.AND P4, PT, R144, UR4, PT ;  /* 0x0000000490007c0c */ /* 0x000fc4000bf86270 */
[----:B------:R-:W-:Y:S01]  /*2230*/  SEL R102, RZ, 0x4, P3 ;  /* 0x00000004ff667807 */ /* 0x000fe20001800000 */
[----:B------:R1:W-:Y:S01]  /*2240*/  LDGSTS.E [R128+0x4000], [R38.64], P1 ;  /* 0x0400000026807fae */ /* 0x0003e20008921846 */
[----:B------:R-:W-:Y:S01]  /*2250*/  ISETP.GE.AND P3, PT, R140, UR4, PT ;  /* 0x000000048c007c0c */ /* 0x000fe2000bf66270 */
[C---:B--2---:R-:W-:Y:S01]  /*2260*/  IMAD.WIDE R6, R129.reuse, 0x4, R6 ;  /* 0x0000000481067825 */ /* 0x044fe200078e0206 */
[----:B------:R-:W-:Y:S01]  /*2270*/  SEL R99, RZ, 0x4, P6 ;  /* 0x00000004ff637807 */ /* 0x000fe20003000000 */
[----:B------:R2:W-:Y:S01]  /*2280*/  LDGSTS.E [R128+0x4400], [R46.64], P1 ;  /* 0x044000002e807fae */ /* 0x0005e20008921846 */
[----:B------:R-:W-:Y:S01]  /*2290*/  ISETP.GE.AND P6, PT, R148, UR4, PT ;  /* 0x0000000494007c0c */ /* 0x000fe2000bfc6270 */
[----:B---3--:R-:W-:Y:S01]  /*22a0*/  IMAD.WIDE R4, R129, 0x4, R4 ;  /* 0x0000000481047825 */ /* 0x008fe200078e0204 */
[----:B------:R-:W-:Y:S01]  /*22b0*/  SEL R104, RZ, 0x4, P4 ;  /* 0x00000004ff687807 */ /* 0x000fe20002000000 */
[----:B------:R3:W-:Y:S01]  /*22c0*/  LDGSTS.E [R128+0x4800], [R50.64], P1 ;  /* 0x0480000032807fae */ /* 0x0007e20008921846 */
[----:B------:R-:W-:-:S02]  /*22d0*/  ISETP.GE.AND P4, PT, R160, UR4, PT ;  /* 0x00000004a0007c0c */ /* 0x000fc4000bf86270 */
[----:B------:R-:W-:Y:S01]  /*22e0*/  SEL R105, RZ, 0x4, P3 ;  /* 0x00000004ff697807 */ /* 0x000fe20001800000 */
[----:B------:R4:W-:Y:S01]  /*22f0*/  LDGSTS.E [R128+0x4c00], [R54.64], P1 ;  /* 0x04c0000036807fae */ /* 0x0009e20008921846 */
[----:B------:R-:W-:Y:S02]  /*2300*/  ISETP.GE.AND P3, PT, R158, UR4, PT ;  /* 0x000000049e007c0c */ /* 0x000fe4000bf66270 */
[----:B------:R-:W-:Y:S01]  /*2310*/  SEL R103, RZ, 0x4, P6 ;  /* 0x00000004ff677807 */ /* 0x000fe20003000000 */
[----:B------:R5:W-:Y:S01]  /*2320*/  LDGSTS.E [R128+0x5000], [R58.64], P1 ;  /* 0x050000003a807fae */ /* 0x000be20008921846 */
[----:B------:R-:W-:Y:S02]  /*2330*/  ISETP.GE.AND P6, PT, R136, UR4, PT ;  /* 0x0000000488007c0c */ /* 0x000fe4000bfc6270 */
[----:B------:R-:W-:Y:S01]  /*2340*/  SEL R107, RZ, 0x4, P4 ;  /* 0x00000004ff6b7807 */ /* 0x000fe20002000000 */
[----:B------:R1:W-:Y:S01]  /*2350*/  LDGSTS.E [R128+0x5400], [R62.64], P1 ;  /* 0x054000003e807fae */ /* 0x0003e20008921846 */
[----:B------:R-:W-:-:S02]  /*2360*/  SEL R99, R99, RZ, P2 ;  /* 0x000000ff63637207 */ /* 0x000fc40001000000 */
[----:B------:R-:W-:Y:S01]  /*2370*/  ISETP.GE.AND P4, PT, R154, UR4, PT ;  /* 0x000000049a007c0c */ /* 0x000fe2000bf86270 */
[----:B------:R1:W-:Y:S01]  /*2380*/  LDGSTS.E [R128+0x5800], [R66.64], P1 ;  /* 0x0580000042807fae */ /* 0x0003e20008921846 */
[----:B------:R-:W-:Y:S02]  /*2390*/  SEL R108, RZ, 0x4, P3 ;  /* 0x00000004ff6c7807 */ /* 0x000fe40001800000 */
[----:B------:R-:W-:Y:S01]  /*23a0*/  SEL R101, R101, RZ, P2 ;  /* 0x000000ff65657207 */ /* 0x000fe20001000000 */
[----:B------:R1:W-:Y:S01]  /*23b0*/  LDGSTS.E [R128+0x5c00], [R70.64], P1 ;  /* 0x05c0000046807fae */ /* 0x0003e20008921846 */
[----:B------:R-:W-:Y:S02]  /*23c0*/  ISETP.GE.AND P3, PT, R150, UR4, PT ;  /* 0x0000000496007c0c */ /* 0x000fe4000bf66270 */
[----:B------:R-:W-:Y:S01]  /*23d0*/  SEL R102, R102, RZ, P2 ;  /* 0x000000ff66667207 */ /* 0x000fe20001000000 */
[----:B------:R1:W-:Y:S01]  /*23e0*/  LDGSTS.E [R126+0x4200], [R44.64], P1 ;  /* 0x042000002c7e7fae */ /* 0x0003e20008921846 */
[----:B------:R-:W-:-:S02]  /*23f0*/  SEL R106, RZ, 0x4, P6 ;  /* 0x00000004ff6a7807 */ /* 0x000fc40003000000 */
[----:B------:R-:W-:Y:S01]  /*2400*/  SEL R103, R103, RZ, P2 ;  /* 0x000000ff67677207 */ /* 0x000fe20001000000 */
[----:B------:R1:W-:Y:S01]  /*2410*/  LDGSTS.E [R126+0x4600], [R48.64], P1 ;  /* 0x04600000307e7fae */ /* 0x0003e20008921846 */
[----:B------:R-:W-:Y:S02]  /*2420*/  ISETP.NE.U32.AND P6, PT, R99, RZ, PT ;  /* 0x000000ff6300720c */ /* 0x000fe40003fc5070 */
[----:B------:R-:W-:Y:S01]  /*2430*/  SEL R109, RZ, 0x4, P4 ;  /* 0x00000004ff6d7807 */ /* 0x000fe20002000000 */
[----:B------:R1:W-:Y:S01]  /*2440*/  LDGSTS.E [R126+0x4a00], [R52.64], P1 ;  /* 0x04a00000347e7fae */ /* 0x0003e20008921846 */
[----:B------:R-:W-:Y:S02]  /*2450*/  ISETP.NE.U32.AND P4, PT, R101, RZ, PT ;  /* 0x000000ff6500720c */ /* 0x000fe40003f85070 */
[----:B------:R-:W-:Y:S01]  /*2460*/  SEL R99, RZ, 0x4, P3 ;  /* 0x00000004ff637807 */ /* 0x000fe20001800000 */
[----:B------:R1:W-:Y:S01]  /*2470*/  LDGSTS.E [R126+0x4e00], [R56.64], P1 ;  /* 0x04e00000387e7fae */ /* 0x0003e20008921846 */
[----:B------:R-:W-:-:S02]  /*2480*/  ISETP.NE.U32.AND P3, PT, R102, RZ, PT ;  /* 0x000000ff6600720c */ /* 0x000fc40003f65070 */
[----:B------:R-:W-:Y:S01]  /*2490*/  SEL R104, R104, RZ, P2 ;  /* 0x000000ff68687207 */ /* 0x000fe20001000000 */
[----:B------:R1:W-:Y:S01]  /*24a0*/  LDGSTS.E [R126+0x5200], [R60.64], P1 ;  /* 0x052000003c7e7fae */ /* 0x0003e20008921846 */
[----:B------:R-:W-:Y:S02]  /*24b0*/  SEL R105, R105, RZ, P2 ;  /* 0x000000ff69697207 */ /* 0x000fe40001000000 */
[----:B------:R-:W-:Y:S01]  /*24c0*/  SEL R106, R106, RZ, P2 ;  /* 0x000000ff6a6a7207 */ /* 0x000fe20001000000 */
[----:B------:R1:W-:Y:S01]  /*24d0*/  LDGSTS.E [R126+0x5600], [R64.64], P1 ;  /* 0x05600000407e7fae */ /* 0x0003e20008921846 */
[----:B------:R-:W-:Y:S02]  /*24e0*/  SEL R107, R107, RZ, P2 ;  /* 0x000000ff6b6b7207 */ /* 0x000fe40001000000 */
[----:B------:R-:W-:Y:S01]  /*24f0*/  SEL R108, R108, RZ, P2 ;  /* 0x000000ff6c6c7207 */ /* 0x000fe20001000000 */
[----:B------:R1:W-:Y:S01]  /*2500*/  LDGSTS.E [R126+0x5a00], [R68.64], P1 ;  /* 0x05a00000447e7fae */ /* 0x0003e20008921846 */
[----:B------:R-:W-:-:S02]  /*2510*/  SEL R109, R109, RZ, P2 ;  /* 0x000000ff6d6d7207 */ /* 0x000fc40001000000 */
[----:B------:R-:W-:Y:S01]  /*2520*/  SEL R99, R99, RZ, P2 ;  /* 0x000000ff63637207 */ /* 0x000fe20001000000 */
[----:B------:R1:W-:Y:S01]  /*2530*/  LDGSTS.E [R126+0x5e00], [R72.64], P1 ;  /* 0x05e00000487e7fae */ /* 0x0003e20008921846 */
[----:B------:R-:W-:-:S03]  /*2540*/  ISETP.NE.U32.AND P1, PT, R103, RZ, PT ;  /* 0x000000ff6700720c */ /* 0x000fc60003f25070 */
[----:B------:R-:W0:Y:S04]  /*2550*/  LDGDEPBAR ;  /* 0x00000000000079af */ /* 0x000e280000000000 */
[----:B------:R-:W-:Y:S06]  /*2560*/  BAR.SYNC.DEFER_BLOCKING 0x0 ;  /* 0x0000000000007b1d */ /* 0x000fec0000010000 */
[----:B------:R-:W-:Y:S01]  /*2570*/  @!PT LDS RZ, [RZ] ;  /* 0x00000000fffff984 */ /* 0x000fe20000000800 */
[----:B------:R-:W-:Y:S01]  /*2580*/  @!PT LDS RZ, [RZ] ;  /* 0x00000000fffff984 */ /* 0x000fe20000000800 */
[----:B------:R-:W-:Y:S01]  /*2590*/  @!PT LDS RZ, [RZ] ;  /* 0x00000000fffff984 */ /* 0x000fe20000000800 */
[----:B------:R1:W-:Y:S01]  /*25a0*/  LDGSTS.E [R132+0x2000], [R78.64], P5 ;  /* 0x020000004e847fae */ /* 0x0003e2000a921846 */
[----:B------:R-:W-:-:S03]  /*25b0*/  ISETP.NE.U32.AND P5, PT, R104, RZ, PT ;  /* 0x000000ff6800720c */ /* 0x000fc60003fa5070 */
        /* <DEDUP_REMOVED lines=13> */
[----:B------:R-:W-:-:S03]  /*2690*/  ISETP.GE.AND P4, PT, R146, UR4, PT ;  /* 0x0000000492007c0c */ /* 0x000fc6000bf86270 */
[----:B------:R3:W-:Y:S01]  /*26a0*/  LDGSTS.E [R130+0x2200], [R12.64], P3 ;  /* 0x022000000c827fae */ /* 0x0007e20009921846 */
[----:B-1----:R-:W-:Y:S02]  /*26b0*/  SEL R14, RZ, 0x4, P4 ;  /* 0x00000004ff0e7807 */ /* 0x002fe40002000000 */
[----:B------:R-:W-:Y:S01]  /*26c0*/  ISETP.GE.AND P4, PT, R138, UR4, PT ;  /* 0x000000048a007c0c */ /* 0x000fe2000bf86270 */
[----:B------:R1:W-:Y:S01]  /*26d0*/  LDGSTS.E [R130+0x2600], [R28.64], P1 ;  /* 0x026000001c827fae */ /* 0x0003e20008921846 */
[----:B------:R-:W-:Y:S02]  /*26e0*/  ISETP.GE.AND P1, PT, R142, UR4, PT ;  /* 0x000000048e007c0c */ /* 0x000fe4000bf26270 */
[----:B------:R-:W-:Y:S01]  /*26f0*/  ISETP.GE.AND P3, PT, R133, UR4, PT ;  /* 0x0000000485007c0c */ /* 0x000fe2000bf66270 */
[----:B------:R3:W-:Y:S01]  /*2700*/  LDGSTS.E [R130+0x2a00], [R32.64], P5 ;  /* 0x02a0000020827fae */ /* 0x0007e2000a921846 */
[----:B--2---:R-:W-:Y:S02]  /*2710*/  SEL R10, RZ, 0x4, P1 ;  /* 0x00000004ff0a7807 */ /* 0x004fe40000800000 */
[----:B------:R-:W-:Y:S01]  /*2720*/  ISETP.GE.AND P1, PT, R134, UR4, PT ;  /* 0x0000000486007c0c */ /* 0x000fe2000bf26270 */
[----:B------:R2:W-:Y:S01]  /*2730*/  LDGSTS.E [R130+0x2e00], [R36.64], P6 ;  /* 0x02e0000024827fae */ /* 0x0005e2000b121846 */
[----:B------:R-:W-:-:S02]  /*2740*/  SEL R8, RZ, 0x4, P4 ;  /* 0x00000004ff087807 */ /* 0x000fc40002000000 */
[----:B------:R-:W-:Y:S01]  /*2750*/  SEL R9, RZ, 0x4, P1 ;  /* 0x00000004ff097807 */ /* 0x000fe20000800000 */
[----:B-1----:R-:W-:Y:S01]  /*2760*/  IMAD.MOV.U32 R29, RZ, RZ, c[0x0][0x18c] ;  /* 0x00006300ff1d7624 */ /* 0x002fe200078e00ff */
[----:B------:R-:W-:Y:S02]  /*2770*/  SEL R14, R14, RZ, P2 ;  /* 0x000000ff0e0e7207 */ /* 0x000fe40001000000 */
[----:B------:R-:W-:Y:S01]  /*2780*/  SEL R10, R10, RZ, P2 ;  /* 0x000000ff0a0a7207 */ /* 0x000fe20001000000 */
[----:B------:R-:W-:Y:S01]  /*2790*/  IMAD.SHL.U32 R29, R29, 0x20, RZ ;  /* 0x000000201d1d7824 */ /* 0x000fe200078e00ff */
[----:B------:R-:W-:Y:S02]  /*27a0*/  SEL R11, RZ, 0x4, P3 ;  /* 0x00000004ff0b7807 */ /* 0x000fe40001800000 */
[----:B------:R-:W-:Y:S01]  /*27b0*/  SEL R8, R8, RZ, P2 ;  /* 0x000000ff08087207 */ /* 0x000fe20001000000 */
[----:B------:R-:W-:Y:S01]  /*27c0*/  IMAD.WIDE R38, R29, 0x4, R38 ;  /* 0x000000041d267825 */ /* 0x000fe200078e0226 */
[----:B------:R-:W-:-:S02]  /*27d0*/  SEL R9, R9, RZ, P2 ;  /* 0x000000ff09097207 */ /* 0x000fc40001000000 */
[----:B------:R-:W-:Y:S01]  /*27e0*/  ISETP.NE.U32.AND P4, PT, R14, RZ, PT ;  /* 0x000000ff0e00720c */ /* 0x000fe20003f85070 */
[----:B------:R-:W-:Y:S01]  /*27f0*/  IMAD.WIDE R46, R29, 0x4, R46 ;  /* 0x000000041d2e7825 */ /* 0x000fe200078e022e */
[----:B------:R-:W-:Y:S02]  /*2800*/  ISETP.NE.U32.AND P1, PT, R10, RZ, PT ;  /* 0x000000ff0a00720c */ /* 0x000fe40003f25070 */
[----:B------:R-:W-:Y:S01]  /*2810*/  SEL R11, R11, RZ, P2 ;  /* 0x000000ff0b0b7207 */ /* 0x000fe20001000000 */
[----:B---3--:R-:W-:Y:S01]  /*2820*/  IMAD.WIDE R50, R29, 0x4, R50 ;  /* 0x000000041d327825 */ /* 0x008fe200078e0232 */
[----:B------:R-:W-:Y:S02]  /*2830*/  ISETP.NE.U32.AND P2, PT, R8, RZ, PT ;  /* 0x000000ff0800720c */ /* 0x000fe40003f45070 */
[----:B------:R-:W-:Y:S01]  /*2840*/  ISETP.NE.U32.AND P3, PT, R9, RZ, PT ;  /* 0x000000ff0900720c */ /* 0x000fe20003f65070 */
[----:B----4-:R-:W-:Y:S01]  /*2850*/  IMAD.WIDE R54, R29, 0x4, R54 ;  /* 0x000000041d367825 */ /* 0x010fe200078e0236 */
[----:B------:R-:W-:-:S03]  /*2860*/  ISETP.NE.U32.AND P5, PT, R11, RZ, PT ;  /* 0x000000ff0b00720c */ /* 0x000fc60003fa5070 */
[----:B------:R2:W-:Y:S01]  /*2870*/  LDGSTS.E [R130+0x3200], [R42.64], P4 ;  /* 0x032000002a827fae */ /* 0x0005e2000a121846 */
[----:B-----5:R-:W-:-:S03]  /*2880*/  IMAD.WIDE R58, R29, 0x4, R58 ;  /* 0x000000041d3a7825 */ /* 0x020fc600078e023a */
[----:B------:R2:W-:Y:S01]  /*2890*/  LDGSTS.E [R130+0x3600], [R76.64], P1 ;  /* 0x036000004c827fae */ /* 0x0005e20008921846 */
[----:B------:R-:W-:-:S03]  /*28a0*/  IMAD.WIDE R62, R29, 0x4, R62 ;  /* 0x000000041d3e7825 */ /* 0x000fc600078e023e */
[----:B------:R2:W-:Y:S01]  /*28b0*/  LDGSTS.E [R130+0x3a00], [R6.64], P2 ;  /* 0x03a0000006827fae */ /* 0x0005e20009121846 */
[----:B------:R-:W-:-:S03]  /*28c0*/  IMAD.WIDE R66, R29, 0x4, R66 ;  /* 0x000000041d427825 */ /* 0x000fc600078e0242 */
[----:B------:R2:W-:Y:S01]  /*28d0*/  LDGSTS.E [R130+0x3e00], [R4.64], P3 ;  /* 0x03e0000004827fae */ /* 0x0005e20009921846 */
[----:B------:R-:W-:-:S03]  /*28e0*/  IMAD.WIDE R70, R29, 0x4, R70 ;  /* 0x000000041d467825 */ /* 0x000fc600078e0246 */
[----:B------:R-:W0:Y:S01]  /*28f0*/  LDGDEPBAR ;  /* 0x00000000000079af */ /* 0x000e220000000000 */
[----:B------:R-:W-:-:S03]  /*2900*/  IMAD.WIDE R44, R29, 0x4, R44 ;  /* 0x000000041d2c7825 */ /* 0x000fc600078e022c */
[----:B------:R2:W-:Y:S01]  /*2910*/  LDGSTS.E [R128+0x6000], [R38.64], P5 ;  /* 0x0600000026807fae */ /* 0x0005e2000a921846 */
        /* <DEDUP_REMOVED lines=13> */
[----:B------:R2:W-:Y:S04]  /*29f0*/  LDGSTS.E [R128+0x7c00], [R70.64], P5 ;  /* 0x07c0000046807fae */ /* 0x0005e8000a921846 */
        /* <DEDUP_REMOVED lines=8> */
[----:B------:R-:W0:Y:S01]  /*2a80*/  LDGDEPBAR ;  /* 0x00000000000079af */ /* 0x000e220000000000 */
[----:B------:R-:W-:Y:S05]  /*2a90*/  @P0 BRA `(.L_x_0) ;  /* 0x0000012000000947 */ /* 0x000fea0003800000 */
[----:B------:R-:W-:Y:S01]  /*2aa0*/  IMAD.SHL.U32 R116, R113, 0x20, RZ ;  /* 0x0000002071747824 */ /* 0x000fe200078e00ff */
[----:B--2---:R-:W-:Y:S01]  /*2ab0*/  CS2R R64, SRZ ;  /* 0x0000000000407805 */ /* 0x004fe2000001ff00 */
[----:B------:R-:W-:Y:S01]  /*2ac0*/  CS2R R66, SRZ ;  /* 0x0000000000427805 */ /* 0x000fe2000001ff00 */
        /* <DEDUP_REMOVED lines=14> */
[----:B------:R-:W-:Y:S05]  /*2bb0*/  BRA `(.L_x_1) ;  /* 0x00001c6000007947 */ /* 0x000fea0003800000 */
.L_x_0:
[----:B------:R-:W-:Y:S01]  /*2bc0*/  IMAD.SHL.U32 R110, R29, 0x8, RZ ;  /* 0x000000081d6e7824 */ /* 0x000fe200078e00ff */
[----:B--2---:R-:W-:Y:S01]  /*2bd0*/  SHF.R.S32.HI R36, RZ, 0x1f, R29 ;  /* 0x0000001fff247819 */ /* 0x004fe2000001141d */
[C---:B------:R-:W-:Y:S01]  /*2be0*/  IMAD.SHL.U32 R123, R113.reuse, 0x2, RZ ;  /* 0x00000002717b7824 */ /* 0x040fe200078e00ff */
[----:B------:R-:W-:Y:S01]  /*2bf0*/  SHF.R.S32.HI R5, RZ, 0x1f, R98 ;  /* 0x0000001fff057819 */ /* 0x000fe20000011462 */
[----:B------:R-:W-:Y:S01]  /*2c00*/  IMAD.SHL.U32 R116, R113, 0x20, RZ ;  /* 0x0000002071747824 */ /* 0x000fe200078e00ff */
[----:B------:R-:W-:Y:S01]  /*2c10*/  SHF.R.S32.HI R7, RZ, 0x1f, R96 ;  /* 0x0000001fff077819 */ /* 0x000fe20000011460 */
[----:B------:R-:W-:Y:S01]  /*2c20*/  IMAD R120, R134, c[0x0][0x188], RZ ;  /* 0x0000620086787a24 */ /* 0x000fe200078e02ff */
[----:B------:R-:W-:Y:S01]  /*2c30*/  SHF.R.S32.HI R30, RZ, 0x1f, R85 ;  /* 0x0000001fff1e7819 */ /* 0x000fe20000011455 */
[----:B------:R-:W-:Y:S01]  /*2c40*/  IMAD R119, R136, c[0x0][0x188], RZ ;  /* 0x0000620088777a24 */ /* 0x000fe200078e02ff */
[----:B------:R-:W-:Y:S01]  /*2c50*/  SHF.R.S32.HI R15, RZ, 0x1f, R86 ;  /* 0x0000001fff0f7819 */ /* 0x000fe20000011456 */
[----:B------:R-:W-:Y:S01]  /*2c60*/  IMAD R118, R138, c[0x0][0x188], RZ ;  /* 0x000062008a767a24 */ /* 0x000fe200078e02ff */
[----:B------:R-:W-:Y:S01]  /*2c70*/  SHF.R.S32.HI R31, RZ, 0x1f, R16 ;  /* 0x0000001fff1f7819 */ /* 0x000fe20000011410 */
[----:B------:R-:W-:Y:S01]  /*2c80*/  IMAD R117, R140, c[0x0][0x188], RZ ;  /* 0x000062008c757a24 */ /* 0x000fe200078e02ff */
[----:B------:R-:W-:Y:S01]  /*2c90*/  SHF.L.U64.HI R109, R29, 0x3, R36 ;  /* 0x000000031d6d7819 */ /* 0x000fe20000010224 */
[----:B------:R-:W-:Y:S01]  /*2ca0*/  IMAD.MOV.U32 R115, RZ, RZ, 0x1 ;  /* 0x00000001ff737424 */ /* 0x000fe200078e00ff */
[-C--:B------:R-:W-:Y:S01]  /*2cb0*/  LEA R28, P0, R85, R110.reuse, 0x2 ;  /* 0x0000006e551c7211 */ /* 0x080fe200078010ff */
[----:B------:R-:W-:Y:S01]  /*2cc0*/  IMAD.MOV.U32 R114, RZ, RZ, -0x1 ;  /* 0xffffffffff727424 */ /* 0x000fe200078e00ff */
[----:B------:R-:W-:Y:S01]  /*2cd0*/  SHF.R.S32.HI R13, RZ, 0x1f, R88 ;  /* 0x0000001fff0d7819 */ /* 0x000fe20000011458 */
[----:B------:R-:W-:Y:S01]  /*2ce0*/  CS2R R64, SRZ ;  /* 0x0000000000407805 */ /* 0x000fe2000001ff00 */
[----:B------:R-:W-:Y:S01]  /*2cf0*/  SHF.L.U64.HI R98, R98, 0x2, R5 ;  /* 0x0000000262627819 */ /* 0x000fe20000010205 */
[----:B------:R-:W-:Y:S01]  /*2d00*/  CS2R R66, SRZ ;  /* 0x0000000000427805 */ /* 0x000fe2000001ff00 */
[----:B------:R-:W-:Y:S01]  /*2d10*/  SHF.R.S32.HI R9, RZ, 0x1f, R92 ;  /* 0x0000001fff097819 */ /* 0x000fe2000001145c */
[----:B------:R-:W-:Y:S01]  /*2d20*/  CS2R R60, SRZ ;  /* 0x00000000003c7805 */ /* 0x000fe2000001ff00 */
[----:B------:R-:W-:Y:S01]  /*2d30*/  SHF.R.S32.HI R34, RZ, 0x1f, R83 ;  /* 0x0000001fff227819 */ /* 0x000fe20000011453 */
[----:B------:R-:W-:Y:S01]  /*2d40*/  CS2R R62, SRZ ;  /* 0x00000000003e7805 */ /* 0x000fe2000001ff00 */
[----:B------:R-:W-:Y:S01]  /*2d50*/  LEA R32, P1, R83, R110, 0x2 ;  /* 0x0000006e53207211 */ /* 0x000fe200078210ff */
[----:B------:R-:W-:Y:S01]  /*2d60*/  CS2R R56, SRZ ;  /* 0x0000000000387805 */ /* 0x000fe2000001ff00 */
[----:B------:R-:W-:Y:S01]  /*2d70*/  SHF.L.U64.HI R5, R96, 0x2, R7 ;  /* 0x0000000260057819 */ /* 0x000fe20000010207 */
[----:B------:R-:W-:Y:S01]  /*2d80*/  CS2R R58, SRZ ;  /* 0x00000000003a7805 */ /* 0x000fe2000001ff00 */
[----:B------:R-:W-:Y:S01]  /*2d90*/  SHF.L.U64.HI R15, R86, 0x2, R15 ;  /* 0x00000002560f7819 */ /* 0x000fe2000001020f */
[----:B------:R-:W-:Y:S01]  /*2da0*/  CS2R R52, SRZ ;  /* 0x0000000000347805 */ /* 0x000fe2000001ff00 */
[----:B------:R-:W-:Y:S01]  /*2db0*/  LEA.HI R124, R31, R16, RZ, 0x5 ;  /* 0x000000101f7c7211 */ /* 0x000fe200078f28ff */
[----:B------:R-:W-:Y:S01]  /*2dc0*/  CS2R R54, SRZ ;  /* 0x0000000000367805 */ /* 0x000fe2000001ff00 */
[----:B------:R-:W-:Y:S01]  /*2dd0*/  LEA.HI.X R85, R85, R109, R30, 0x2, P0 ;  /* 0x0000006d55557211 */ /* 0x000fe200000f141e */
[----:B------:R-:W-:Y:S01]  /*2de0*/  CS2R R48, SRZ ;  /* 0x0000000000307805 */ /* 0x000fe2000001ff00 */
[----:B------:R-:W-:Y:S01]  /*2df0*/  SHF.R.S32.HI R7, RZ, 0x1f, R94 ;  /* 0x0000001fff077819 */ /* 0x000fe2000001145e */
[----:B------:R-:W-:Y:S01]  /*2e00*/  CS2R R50, SRZ ;  /* 0x0000000000327805 */ /* 0x000fe2000001ff00 */
[----:B------:R-:W-:Y:S01]  /*2e10*/  SHF.R.S32.HI R11, RZ, 0x1f, R90 ;  /* 0x0000001fff0b7819 */ /* 0x000fe2000001145a */
[----:B------:R-:W-:Y:S01]  /*2e20*/  CS2R R40, SRZ ;  /* 0x0000000000287805 */ /* 0x000fe2000001ff00 */
[----:B------:R-:W-:Y:S01]  /*2e30*/  SHF.R.S32.HI R35, RZ, 0x1f, R84 ;  /* 0x0000001fff237819 */ /* 0x000fe20000011454 */
[----:B------:R-:W-:Y:S01]  /*2e40*/  CS2R R42, SRZ ;  /* 0x00000000002a7805 */ /* 0x000fe2000001ff00 */
[----:B------:R-:W-:Y:S01]  /*2e50*/  SHF.R.S32.HI R31, RZ, 0x1f, R82 ;  /* 0x0000001fff1f7819 */ /* 0x000fe20000011452 */
[----:B------:R-:W-:Y:S01]  /*2e60*/  CS2R R76, SRZ ;  /* 0x00000000004c7805 */ /* 0x000fe2000001ff00 */
[-C--:B------:R-:W-:Y:S01]  /*2e70*/  LEA R33, P0, R84, R110.reuse, 0x2 ;  /* 0x0000006e54217211 */ /* 0x080fe200078010ff */
[----:B------:R-:W-:Y:S01]  /*2e80*/  CS2R R78, SRZ ;  /* 0x00000000004e7805 */ /* 0x000fe2000001ff00 */
[-C--:B------:R-:W-:Y:S01]  /*2e90*/  LEA R86, P2, R82, R110.reuse, 0x2 ;  /* 0x0000006e52567211 */ /* 0x080fe200078410ff */
[----:B------:R-:W-:Y:S01]  /*2ea0*/  CS2R R68, SRZ ;  /* 0x0000000000447805 */ /* 0x000fe2000001ff00 */
[----:B------:R-:W-:Y:S01]  /*2eb0*/  SHF.L.U64.HI R13, R88, 0x2, R13 ;  /* 0x00000002580d7819 */ /* 0x000fe2000001020d */
[----:B------:R-:W-:Y:S01]  /*2ec0*/  CS2R R70, SRZ ;  /* 0x0000000000467805 */ /* 0x000fe2000001ff00 */
[----:B------:R-:W-:Y:S01]  /*2ed0*/  SHF.L.U64.HI R9, R92, 0x2, R9 ;  /* 0x000000025c097819 */ /* 0x000fe20000010209 */
[----:B------:R-:W-:Y:S01]  /*2ee0*/  UIADD3 UR5, UR5, -0x40, URZ ;  /* 0xffffffc005057890 */ /* 0x000fe2000fffe03f */
[----:B------:R-:W-:Y:S01]  /*2ef0*/  SHF.R.S32.HI R16, RZ, 0x1f, R81 ;  /* 0x0000001fff107819 */ /* 0x000fe20000011451 */
[----:B------:R-:W-:Y:S01]  /*2f00*/  UMOV UR4, URZ ;  /* 0x0000003f00047c82 */ /* 0x000fe20008000000 */
[----:B------:R-:W-:-:S02]  /*2f10*/  LEA R88, P3, R81, R110, 0x2 ;  /* 0x0000006e51587211 */ /* 0x000fc400078610ff */
[-C--:B------:R-:W-:Y:S02]  /*2f20*/  LEA.HI.X R83, R83, R109.reuse, R34, 0x2, P1 ;  /* 0x0000006d53537211 */ /* 0x080fe400008f1422 */
[----:B------:R-:W-:Y:S02]  /*2f30*/  SHF.R.S32.HI R34, RZ, 0x1f, R27 ;  /* 0x0000001fff227819 */ /* 0x000fe4000001141b */
[----:B------:R-:W-:Y:S02]  /*2f40*/  LEA R92, P1, R27, R110, 0x2 ;  /* 0x0000006e1b5c7211 */ /* 0x000fe400078210ff */
[----:B------:R-:W-:Y:S02]  /*2f50*/  SHF.L.U64.HI R7, R94, 0x2, R7 ;  /* 0x000000025e077819 */ /* 0x000fe40000010207 */
[----:B------:R-:W-:Y:S02]  /*2f60*/  SHF.L.U64.HI R11, R90, 0x2, R11 ;  /* 0x000000025a0b7819 */ /* 0x000fe4000001020b */
[----:B------:R-:W-:-:S02]  /*2f70*/  LEA.HI.X R30, R84, R109, R35, 0x2, P0 ;  /* 0x0000006d541e7211 */ /* 0x000fc400000f1423 */
[-C--:B------:R-:W-:Y:S02]  /*2f80*/  LEA.HI.X R82, R82, R109.reuse, R31, 0x2, P2 ;  /* 0x0000006d52527211 */ /* 0x080fe400010f141f */
[----:B------:R-:W-:Y:S02]  /*2f90*/  SHF.R.S32.HI R35, RZ, 0x1f, R80 ;  /* 0x0000001fff237819 */ /* 0x000fe40000011450 */
[----:B------:R-:W-:Y:S02]  /*2fa0*/  SHF.R.S32.HI R31, RZ, 0x1f, R26 ;  /* 0x0000001fff1f7819 */ /* 0x000fe4000001141a */
[-C--:B------:R-:W-:Y:S02]  /*2fb0*/  LEA R90, P0, R80, R110.reuse, 0x2 ;  /* 0x0000006e505a7211 */ /* 0x080fe400078010ff */
[----:B------:R-:W-:Y:S02]  /*2fc0*/  LEA R94, P2, R26, R110, 0x2 ;  /* 0x0000006e1a5e7211 */ /* 0x000fe400078410ff */
[----:B------:R-:W-:-:S02]  /*2fd0*/  LEA.HI.X R81, R81, R109, R16, 0x2, P3 ;  /* 0x0000006d51517211 */ /* 0x000fc400018f1410 */
[----:B------:R-:W-:Y:S02]  /*2fe0*/  SHF.R.S32.HI R16, RZ, 0x1f, R25 ;  /* 0x0000001fff107819 */ /* 0x000fe40000011419 */
[-C--:B------:R-:W-:Y:S02]  /*2ff0*/  LEA R96, P3, R25, R110.reuse, 0x2 ;  /* 0x0000006e19607211 */ /* 0x080fe400078610ff */
[-C--:B------:R-:W-:Y:S02]  /*3000*/  LEA.HI.X R27, R27, R109.reuse, R34, 0x2, P1 ;  /* 0x0000006d1b1b7211 */ /* 0x080fe400008f1422 */
[----:B------:R-:W-:Y:S02]  /*3010*/  SHF.R.S32.HI R34, RZ, 0x1f, R23 ;  /* 0x0000001fff227819 */ /* 0x000fe40000011417 */
[----:B------:R-:W-:Y:S02]  /*3020*/  LEA R100, P1, R23, R110, 0x2 ;  /* 0x0000006e17647211 */ /* 0x000fe400078210ff */
[----:B------:R-:W-:-:S02]  /*3030*/  LEA.HI.X R80, R80, R109, R35, 0x2, P0 ;  /* 0x0000006d50507211 */ /* 0x000fc400000f1423 */
[-C--:B------:R-:W-:Y:S02]  /*3040*/  LEA.HI.X R26, R26, R109.reuse, R31, 0x2, P2 ;  /* 0x0000006d1a1a7211 */ /* 0x080fe400010f141f */
[----:B------:R-:W-:Y:S02]  /*3050*/  SHF.R.S32.HI R35, RZ, 0x1f, R24 ;  /* 0x0000001fff237819 */ /* 0x000fe40000011418 */
[-C--:B------:R-:W-:Y:S02]  /*3060*/  LEA R31, P0, R24, R110.reuse, 0x2 ;  /* 0x0000006e181f7211 */ /* 0x080fe400078010ff */
[----:B------:R-:W-:Y:S02]  /*3070*/  LEA.HI.X R25, R25, R109, R16, 0x2, P3 ;  /* 0x0000006d19197211 */ /* 0x000fe400018f1410 */
[----:B------:R-:W-:Y:S02]  /*3080*/  SHF.R.S32.HI R101, RZ, 0x1f, R22 ;  /* 0x0000001fff657819 */ /* 0x000fe40000011416 */
[----:B------:R-:W-:-:S02]  /*3090*/  LEA R102, P2, R22, R110, 0x2 ;  /* 0x0000006e16667211 */ /* 0x000fc400078410ff */
        /* <DEDUP_REMOVED lines=12> */
[----:B------:R-:W-:Y:S02]  /*3160*/  LOP3.LUT R16, R113, 0x7, RZ, 0xc0, !PT ;  /* 0x0000000771107812 */ /* 0x000fe400078ec0ff */
[-C--:B------:R-:W-:Y:S02]  /*3170*/  LEA.HI.X R107, R19, R109.reuse, R34, 0x2, P1 ;  /* 0x0000006d136b7211 */ /* 0x080fe400008f1422 */
[----:B------:R-:W-:Y:S01]  /*3180*/  LOP3.LUT R19, R113, 0x3, RZ, 0xc0, !PT ;  /* 0x0000000371137812 */ /* 0x000fe200078ec0ff */
[----:B------:R-:W-:Y:S01]  /*3190*/  IMAD R16, R16, 0x90, RZ ;  /* 0x0000009010107824 */ /* 0x000fe200078e02ff */
[----:B------:R-:W-:Y:S02]  /*31a0*/  SHF.R.S32.HI R4, RZ, 0x1f, R3 ;  /* 0x0000001fff047819 */ /* 0x000fe40000011403 */
[----:B------:R-:W-:Y:S01]  /*31b0*/  LEA.HI.X R105, R20, R109, R105, 0x2, P0 ;  /* 0x0000006d14697211 */ /* 0x000fe200000f1469 */
[----:B------:R-:W-:Y:S01]  /*31c0*/  IMAD R34, R19, 0x120, RZ ;  /* 0x0000012013227824 */ /* 0x000fe200078e02ff */
[----:B------:R-:W-:-:S02]  /*31d0*/  SHF.R.S32.HI R6, RZ, 0x1f, R97 ;  /* 0x0000001fff067819 */ /* 0x000fc40000011461 */
[----:B------:R-:W-:Y:S02]  /*31e0*/  SHF.R.S32.HI R12, RZ, 0x1f, R89 ;  /* 0x0000001fff0c7819 */ /* 0x000fe40000011459 */
[----:B------:R-:W-:Y:S02]  /*31f0*/  SHF.R.S32.HI R14, RZ, 0x1f, R87 ;  /* 0x0000001fff0e7819 */ /* 0x000fe40000011457 */
[----:B------:R-:W-:Y:S01]  /*3200*/  LEA.HI.X R109, R17, R109, R22, 0x2, P2 ;  /* 0x0000006d116d7211 */ /* 0x000fe200010f1416 */
[----:B------:R-:W-:Y:S01]  /*3210*/  IMAD.SHL.U32 R17, R29, 0x4, RZ ;  /* 0x000000041d117824 */ /* 0x000fe200078e00ff */
[----:B------:R-:W-:Y:S02]  /*3220*/  LEA R112, P0, R129, R18, 0x3 ;  /* 0x0000001281707211 */ /* 0x000fe400078018ff */
[----:B------:R-:W-:Y:S02]  /*3230*/  IADD3 R20, P3, R28, c[0x0][0x168], RZ ;  /* 0x00005a001c147a10 */ /* 0x000fe40007f7e0ff */
[----:B------:R-:W-:-:S02]  /*3240*/  SHF.R.S32.HI R18, RZ, 0x1f, R129 ;  /* 0x0000001fff127819 */ /* 0x000fc40000011481 */
[----:B------:R-:W-:Y:S02]  /*3250*/  IADD3 R84, P1, R32, c[0x0][0x168], RZ ;  /* 0x00005a0020547a10 */ /* 0x000fe40007f3e0ff */
[----:B------:R-:W-:Y:S02]  /*3260*/  IADD3 R86, P2, R86, c[0x0][0x168], RZ ;  /* 0x00005a0056567a10 */ /* 0x000fe40007f5e0ff */
[----:B------:R-:W-:Y:S02]  /*3270*/  IADD3 R88, P4, R88, c[0x0][0x168], RZ ;  /* 0x00005a0058587a10 */ /* 0x000fe40007f9e0ff */
[----:B------:R-:W-:Y:S02]  /*3280*/  IADD3 R90, P5, R90, c[0x0][0x168], RZ ;  /* 0x00005a005a5a7a10 */ /* 0x000fe40007fbe0ff */
[----:B------:R-:W-:Y:S02]  /*3290*/  SHF.L.U64.HI R3, R3, 0x2, R4 ;  /* 0x0000000203037819 */ /* 0x000fe40000010204 */
[----:B------:R-:W-:-:S02]  /*32a0*/  SHF.L.U64.HI R4, R97, 0x2, R6 ;  /* 0x0000000261047819 */ /* 0x000fc40000010206 */
[----:B------:R-:W-:Y:S02]  /*32b0*/  SHF.L.U64.HI R12, R89, 0x2, R12 ;  /* 0x00000002590c7819 */ /* 0x000fe4000001020c */
[----:B------:R-:W-:Y:S02]  /*32c0*/  SHF.L.U64.HI R14, R87, 0x2, R14 ;  /* 0x00000002570e7819 */ /* 0x000fe4000001020e */
[----:B------:R-:W-:Y:S02]  /*32d0*/  IADD3.X R19, R85, c[0x0][0x16c], RZ, P3, !PT ;  /* 0x00005b0055137a10 */ /* 0x000fe40001ffe4ff */
[----:B------:R-:W-:Y:S02]  /*32e0*/  SHF.R.S32.HI R6, RZ, 0x1f, R95 ;  /* 0x0000001fff067819 */ /* 0x000fe4000001145f */
[----:B------:R-:W-:Y:S02]  /*32f0*/  SHF.R.S32.HI R8, RZ, 0x1f, R93 ;  /* 0x0000001fff087819 */ /* 0x000fe4000001145d */
[----:B------:R-:W-:-:S02]  /*3300*/  SHF.R.S32.HI R10, RZ, 0x1f, R91 ;  /* 0x0000001fff0a7819 */ /* 0x000fc4000001145b */
[----:B------:R-:W-:Y:S02]  /*3310*/  LEA.HI.X R111, R129, R98, R18, 0x3, P0 ;  /* 0x00000062816f7211 */ /* 0x000fe400000f1c12 */
[----:B------:R-:W-:Y:S02]  /*3320*/  IADD3.X R23, R83, c[0x0][0x16c], RZ, P1, !PT ;  /* 0x00005b0053177a10 */ /* 0x000fe40000ffe4ff */
[----:B------:R-:W-:Y:S02]  /*3330*/  IADD3.X R85, R82, c[0x0][0x16c], RZ, P2, !PT ;  /* 0x00005b0052557a10 */ /* 0x000fe400017fe4ff */
[----:B------:R-:W-:Y:S02]  /*3340*/  IADD3.X R87, R81, c[0x0][0x16c], RZ, P4, !PT ;  /* 0x00005b0051577a10 */ /* 0x000fe400027fe4ff */
[----:B------:R-:W-:Y:S02]  /*3350*/  IADD3.X R89, R80, c[0x0][0x16c], RZ, P5, !PT ;  /* 0x00005b0050597a10 */ /* 0x000fe40002ffe4ff */
[----:B------:R-:W-:-:S02]  /*3360*/  IADD3 R92, P3, R92, c[0x0][0x168], RZ ;  /* 0x00005a005c5c7a10 */ /* 0x000fc40007f7e0ff */
[----:B------:R-:W-:Y:S02]  /*3370*/  IADD3 R94, P1, R94, c[0x0][0x168], RZ ;  /* 0x00005a005e5e7a10 */ /* 0x000fe40007f3e0ff */
[----:B------:R-:W-:Y:S02]  /*3380*/  IADD3 R96, P2, R96, c[0x0][0x168], RZ ;  /* 0x00005a0060607a10 */ /* 0x000fe40007f5e0ff */
[----:B------:R-:W-:Y:S02]  /*3390*/  IADD3 R98, P4, R31, c[0x0][0x168], RZ ;  /* 0x00005a001f627a10 */ /* 0x000fe40007f9e0ff */
[----:B------:R-:W-:Y:S02]  /*33a0*/  IADD3 R100, P5, R100, c[0x0][0x168], RZ ;  /* 0x00005a0064647a10 */ /* 0x000fe40007fbe0ff */
[----:B------:R-:W-:Y:S02]  /*33b0*/  LOP3.LUT R123, R16, 0x30, R123, 0x78, !PT ;  /* 0x00000030107b7812 */ /* 0x000fe400078e787b */
[----:B------:R-:W-:-:S02]  /*33c0*/  SHF.L.U64.HI R6, R95, 0x2, R6 ;  /* 0x000000025f067819 */ /* 0x000fc40000010206 */
[----:B------:R-:W-:Y:S02]  /*33d0*/  SHF.L.U64.HI R8, R93, 0x2, R8 ;  /* 0x000000025d087819 */ /* 0x000fe40000010208 */
[----:B------:R-:W-:Y:S02]  /*33e0*/  SHF.L.U64.HI R10, R91, 0x2, R10 ;  /* 0x000000025b0a7819 */ /* 0x000fe4000001020a */
[----:B------:R-:W-:Y:S02]  /*33f0*/  IADD3.X R91, R27, c[0x0][0x16c], RZ, P3, !PT ;  /* 0x00005b001b5b7a10 */ /* 0x000fe40001ffe4ff */
[----:B------:R-:W-:Y:S02]  /*3400*/  IADD3.X R93, R26, c[0x0][0x16c], RZ, P1, !PT ;  /* 0x00005b001a5d7a10 */ /* 0x000fe40000ffe4ff */
[----:B------:R-:W-:Y:S02]  /*3410*/  IADD3.X R95, R25, c[0x0][0x16c], RZ, P2, !PT ;  /* 0x00005b00195f7a10 */ /* 0x000fe400017fe4ff */
[----:B------:R-:W-:-:S02]  /*3420*/  IADD3.X R97, R24, c[0x0][0x16c], RZ, P4, !PT ;  /* 0x00005b0018617a10 */ /* 0x000fc400027fe4ff */
[----:B------:R-:W-:Y:S02]  /*3430*/  IADD3.X R99, R99, c[0x0][0x16c], RZ, P5, !PT ;  /* 0x00005b0063637a10 */ /* 0x000fe40002ffe4ff */
[----:B------:R-:W-:Y:S02]  /*3440*/  IADD3 R112, P0, R112, c[0x0][0x160], RZ ;  /* 0x0000580070707a10 */ /* 0x000fe40007f1e0ff */
[----:B------:R-:W-:Y:S02]  /*3450*/  SHF.R.S32.HI R124, RZ, 0x5, R124 ;  /* 0x00000005ff7c7819 */ /* 0x000fe4000001147c */
[----:B------:R-:W-:Y:S02]  /*3460*/  IADD3 R22, P6, R33, c[0x0][0x168], RZ ;  /* 0x00005a0021167a10 */ /* 0x000fe40007fde0ff */
[----:B------:R-:W-:Y:S02]  /*3470*/  IADD3 R102, P3, R102, c[0x0][0x168], RZ ;  /* 0x00005a0066667a10 */ /* 0x000fe40007f7e0ff */
[----:B------:R-:W-:-:S02]  /*3480*/  IADD3 R104, P1, R104, c[0x0][0x168], RZ ;  /* 0x00005a0068687a10 */ /* 0x000fc40007f3e0ff */
[----:B------:R-:W-:Y:S02]  /*3490*/  IADD3 R106, P2, R106, c[0x0][0x168], RZ ;  /* 0x00005a006a6a7a10 */ /* 0x000fe40007f5e0ff */
[----:B------:R-:W-:Y:S02]  /*34a0*/  IADD3 R108, P4, R108, c[0x0][0x168], RZ ;  /* 0x00005a006c6c7a10 */ /* 0x000fe40007f9e0ff */
[----:B------:R-:W-:Y:S02]  /*34b0*/  IADD3 R110, P5, R110, c[0x0][0x168], RZ ;  /* 0x00005a006e6e7a10 */ /* 0x000fe40007fbe0ff */
[----:B------:R-:W-:Y:S02]  /*34c0*/  LOP3.LUT R127, R34, 0x5c, R113, 0x78, !PT ;  /* 0x0000005c227f7812 */ /* 0x000fe400078e7871 */
[----:B------:R-:W-:Y:S02]  /*34d0*/  LOP3.LUT R123, R123, 0x400, R116, 0xf8, !PT ;  /* 0x000004007b7b7812 */ /* 0x000fe400078ef874 */
[----:B------:R-:W-:-:S02]  /*34e0*/  SHF.L.U64.HI R16, R29, 0x2, R36 ;  /* 0x000000021d107819 */ /* 0x000fc40000010224 */
[----:B------:R-:W-:Y:S02]  /*34f0*/  SHF.L.U64.HI R18, R129, 0x2, R18 ;  /* 0x0000000281127819 */ /* 0x000fe40000010212 */
[----:B------:R-:W-:Y:S02]  /*3500*/  IADD3.X R21, R30, c[0x0][0x16c], RZ, P6, !PT ;  /* 0x00005b001e157a10 */ /* 0x000fe400037fe4ff */
[----:B------:R-:W-:Y:S02]  /*3510*/  IADD3.X R101, R101, c[0x0][0x16c], RZ, P3, !PT ;  /* 0x00005b0065657a10 */ /* 0x000fe40001ffe4ff */
[----:B------:R-:W-:Y:S02]  /*3520*/  IADD3.X R103, R103, c[0x0][0x16c], RZ, P1, !PT ;  /* 0x00005b0067677a10 */ /* 0x000fe40000ffe4ff */
[----:B------:R-:W-:Y:S02]  /*3530*/  IADD3.X R105, R105, c[0x0][0x16c], RZ, P2, !PT ;  /* 0x00005b0069697a10 */ /* 0x000fe400017fe4ff */
[----:B------:R-:W-:-:S02]  /*3540*/  IADD3.X R107, R107, c[0x0][0x16c], RZ, P4, !PT ;  /* 0x00005b006b6b7a10 */ /* 0x000fc400027fe4ff */
[----:B------:R-:W-:Y:S02]  /*3550*/  IADD3.X R109, R109, c[0x0][0x16c], RZ, P5, !PT ;  /* 0x00005b006d6d7a10 */ /* 0x000fe40002ffe4ff */
[----:B------:R-:W-:Y:S02]  /*3560*/  IADD3.X R111, R111, c[0x0][0x164], RZ, P0, !PT ;  /* 0x000059006f6f7a10 */ /* 0x000fe400007fe4ff */
[----:B------:R-:W-:Y:S02]  /*3570*/  IADD3 R122, R124, -0x2, RZ ;  /* 0xfffffffe7c7a7810 */ /* 0x000fe40007ffe0ff */
[----:B------:R-:W-:Y:S02]  /*3580*/  LOP3.LUT R125, R127, 0x20, RZ, 0x3c, !PT ;  /* 0x000000207f7d7812 */ /* 0x000fe400078e3cff */
[----:B------:R-:W-:Y:S02]  /*3590*/  LOP3.LUT R121, R123, 0x40, RZ, 0x3c, !PT ;  /* 0x000000407b797812 */ /* 0x000fe400078e3cff */
.L_x_2:
[----:B------:R-:W-:-:S04]  /*35a0*/  DEPBAR.LE SB0, 0x2 ;  /* 0x000080800000791a */ /* 0x000fc80000000000 */
[----:B------:R-:W-:Y:S01]  /*35b0*/  IADD3 R114, R114, 0x1, RZ ;  /* 0x0000000172727810 */ /* 0x000fe20007ffe0ff */
[----:B------:R-:W-:Y:S01]  /*35c0*/  BAR.SYNC.DEFER_BLOCKING 0x0 ;  /* 0x0000000000007b1d */ /* 0x000fe20000010000 */
[----:B------:R-:W-:Y:S01]  /*35d0*/  ISETP.LE.AND P1, PT, R122, UR4, PT ;  /* 0x000000047a007c0c */ /* 0x000fe2000bf23270 */
[----:B------:R-:W-:Y:S01]  /*35e0*/  UIADD3 UR4, UR4, 0x1, URZ ;  /* 0x0000000104047890 */ /* 0x000fe2000fffe03f */
[C---:B------:R-:W-:Y:S02]  /*35f0*/  ISETP.GT.AND P0, PT, R114.reuse, 0x1, PT ;  /* 0x000000017200780c */ /* 0x040fe40003f04270 */
[----:B------:R-:W-:Y:S02]  /*3600*/  IADD3 R115, R115, 0x1, RZ ;  /* 0x0000000173737810 */ /* 0x000fe40007ffe0ff */
[----:B------:R-:W-:Y:S02]  /*3610*/  SEL R114, R114, RZ, !P0 ;  /* 0x000000ff72727207 */ /* 0x000fe40004000000 */
[----:B------:R-:W-:-:S03]  /*3620*/  ISETP.GE.AND P0, PT, R161, UR5, PT ;  /* 0x00000005a1007c0c */ /* 0x000fc6000bf06270 */
[C---:B------:R-:W-:Y:S02]  /*3630*/  IMAD R164, R114.reuse, 0x2000, R127 ;  /* 0x0000200072a47824 */ /* 0x040fe400078e027f */
[C---:B------:R-:W-:Y:S02]  /*3640*/  IMAD R163, R114.reuse, 0x2000, R125 ;  /* 0x0000200072a37824 */ /* 0x040fe400078e027d */
[C---:B------:R-:W-:Y:S01]  /*3650*/  IMAD R165, R114.reuse, 0x2000, R123 ;  /* 0x0000200072a57824 */ /* 0x040fe200078e027b */
[----:B------:R-:W-:Y:S04]  /*3660*/  LDS R44, [R164] ;  /* 0x00000000a42c7984 */ /* 0x000fe80000000800 */
[----:B------:R-:W-:Y:S04]  /*3670*/  LDS R46, [R164+0x400] ;  /* 0x00040000a42e7984 */ /* 0x000fe80000000800 */
[----:B------:R-:W-:Y:S04]  /*3680*/  LDS R45, [R163] ;  /* 0x00000000a32d7984 */ /* 0x000fe80000000800 */
[----:B------:R-:W-:Y:S04]  /*3690*/  LDS R47, [R163+0x400] ;  /* 0x00040000a32f7984 */ /* 0x000fe80000000800 */
[----:B------:R-:W1:Y:S04]  /*36a0*/  LDSM.16.M88.4 R36, [R165+0x4000] ;  /* 0x00400000a524783b */ /* 0x000e680000000200 */
[----:B------:R-:W2:Y:S04]  /*36b0*/  LDSM.16.M88.4 R32, [R165+0x4800] ;  /* 0x00480000a520783b */ /* 0x000ea80000000200 */
[----:B------:R-:W3:Y:S04]  /*36c0*/  LDSM.16.M88.4 R28, [R165+0x5000] ;  /* 0x00500000a51c783b */ /* 0x000ee80000000200 */
[----:B------:R-:W4:Y:S04]  /*36d0*/  LDSM.16.M88.4 R24, [R165+0x5800] ;  /* 0x00580000a518783b */ /* 0x000f280000000200 */
[----:B------:R-:W-:Y:S04]  /*36e0*/  LDS R72, [R164+0x80] ;  /* 0x00008000a4487984 */ /* 0x000fe80000000800 */
[----:B------:R-:W-:Y:S04]  /*36f0*/  LDS R74, [R164+0x480] ;  /* 0x00048000a44a7984 */ /* 0x000fe80000000800 */
[----:B------:R-:W-:Y:S04]  /*3700*/  LDS R73, [R163+0x80] ;  /* 0x00008000a3497984 */ /* 0x000fe80000000800 */
[----:B------:R-:W5:Y:S04]  /*3710*/  LDS R75, [R163+0x480] ;  /* 0x00048000a34b7984 */ /* 0x000f680000000800 */
[----:B------:R-:W-:Y:S04]  /*3720*/  LDS R80, [R164+0x800] ;  /* 0x00080000a4507984 */ /* 0x000fe80000000800 */
[----:B------:R-:W-:Y:S04]  /*3730*/  LDS R82, [R164+0xc00] ;  /* 0x000c0000a4527984 */ /* 0x000fe80000000800 */
[----:B------:R-:W-:Y:S01]  /*3740*/  LDS R81, [R163+0x800] ;  /* 0x00080000a3517984 */ /* 0x000fe20000000800 */
[C---:B-1----:R-:W-:Y:S03]  /*3750*/  HMMA.1688.F32.TF32 R64, R44.reuse, R36, R64 ;  /* 0x000000242c40723c */ /* 0x042fe60000081040 */
[----:B------:R-:W1:Y:S05]  /*3760*/  LDS R83, [R163+0xc00] ;  /* 0x000c0000a3537984 */ /* 0x000e6a0000000800 */
[C---:B--2---:R-:W-:Y:S08]  /*3770*/  HMMA.1688.F32.TF32 R60, R44.reuse, R32, R60 ;  /* 0x000000202c3c723c */ /* 0x044ff0000008103c */
[C---:B---3--:R-:W-:Y:S08]  /*3780*/  HMMA.1688.F32.TF32 R56, R44.reuse, R28, R56 ;  /* 0x0000001c2c38723c */ /* 0x048ff00000081038 */
[----:B----4-:R-:W-:Y:S01]  /*3790*/  HMMA.1688.F32.TF32 R52, R44, R24, R52 ;  /* 0x000000182c34723c */ /* 0x010fe20000081034 */
[----:B------:R-:W-:Y:S04]  /*37a0*/  LDS R44, [R164+0x880] ;  /* 0x00088000a42c7984 */ /* 0x000fe80000000800 */
[----:B------:R-:W-:Y:S03]  /*37b0*/  LDS R46, [R164+0xc80] ;  /* 0x000c8000a42e7984 */ /* 0x000fe60000000800 */
[C---:B-----5:R-:W-:Y:S01]  /*37c0*/  HMMA.1688.F32.TF32 R40, R72.reuse, R32, R40 ;  /* 0x000000204828723c */ /* 0x060fe20000081028 */
[----:B------:R-:W-:Y:S04]  /*37d0*/  LDS R45, [R163+0x880] ;  /* 0x00088000a32d7984 */ /* 0x000fe80000000800 */
[----:B------:R-:W2:Y:S03]  /*37e0*/  LDS R47, [R163+0xc80] ;  /* 0x000c8000a32f7984 */ /* 0x000ea60000000800 */
[C---:B------:R-:W-:Y:S01]  /*37f0*/  HMMA.1688.F32.TF32 R48, R72.reuse, R36, R48 ;  /* 0x000000244830723c */ /* 0x040fe20000081030 */
[----:B------:R-:W-:Y:S04]  /*3800*/  LDS R36, [R164+0x1000] ;  /* 0x00100000a4247984 */ /* 0x000fe80000000800 */
[----:B------:R-:W-:Y:S03]  /*3810*/  LDS R37, [R163+0x1000] ;  /* 0x00100000a3257984 */ /* 0x000fe60000000800 */
[C---:B------:R-:W-:Y:S08]  /*3820*/  HMMA.1688.F32.TF32 R76, R72.reuse, R28, R76 ;  /* 0x0000001c484c723c */ /* 0x040ff0000008104c */
[----:B------:R-:W-:Y:S01]  /*3830*/  HMMA.1688.F32.TF32 R68, R72, R24, R68 ;  /* 0x000000184844723c */ /* 0x000fe20000081044 */
[----:B------:R-:W-:Y:S04]  /*3840*/  LDS R72, [R164+0x1080] ;  /* 0x00108000a4487984 */ /* 0x000fe80000000800 */
[----:B------:R-:W-:Y:S03]  /*3850*/  LDS R74, [R164+0x1480] ;  /* 0x00148000a44a7984 */ /* 0x000fe60000000800 */
[C---:B-1----:R-:W-:Y:S01]  /*3860*/  HMMA.1688.F32.TF32 R64, R80.reuse, R38, R64 ;  /* 0x000000265040723c */ /* 0x042fe20000081040 */
[----:B------:R-:W-:Y:S04]  /*3870*/  LDS R73, [R163+0x1080] ;  /* 0x00108000a3497984 */ /* 0x000fe80000000800 */
[----:B------:R-:W-:Y:S03]  /*3880*/  LDS R75, [R163+0x1480] ;  /* 0x00148000a34b7984 */ /* 0x000fe60000000800 */
[C---:B------:R-:W-:Y:S08]  /*3890*/  HMMA.1688.F32.TF32 R60, R80.reuse, R34, R60 ;  /* 0x00000022503c723c */ /* 0x040ff0000008103c */
[C---:B------:R-:W-:Y:S08]  /*38a0*/  HMMA.1688.F32.TF32 R56, R80.reuse, R30, R56 ;  /* 0x0000001e5038723c */ /* 0x040ff00000081038 */
[----:B------:R-:W-:Y:S07]  /*38b0*/  HMMA.1688.F32.TF32 R52, R80, R26, R52 ;  /* 0x0000001a5034723c */ /* 0x000fee0000081034 */
[----:B------:R-:W-:Y:S01]  /*38c0*/  IMAD R80, R114, 0x2000, R121 ;  /* 0x0000200072507824 */ /* 0x000fe200078e0279 */
[C---:B--2---:R-:W-:Y:S08]  /*38d0*/  HMMA.1688.F32.TF32 R40, R44.reuse, R34, R40 ;  /* 0x000000222c28723c */ /* 0x044ff00000081028 */
[C---:B------:R-:W-:Y:S01]  /*38e0*/  HMMA.1688.F32.TF32 R48, R44.reuse, R38, R48 ;  /* 0x000000262c30723c */ /* 0x040fe20000081030 */
[----:B------:R-:W-:Y:S04]  /*38f0*/  LDS R38, [R164+0x1400] ;  /* 0x00140000a4267984 */ /* 0x000fe80000000800 */
[----:B------:R-:W-:Y:S03]  /*3900*/  LDS R39, [R163+0x1400] ;  /* 0x00140000a3277984 */ /* 0x000fe60000000800 */
[C---:B------:R-:W-:Y:S01]  /*3910*/  HMMA.1688.F32.TF32 R32, R44.reuse, R30, R76 ;  /* 0x0000001e2c20723c */ /* 0x040fe2000008104c */
[----:B------:R-:W1:Y:S04]  /*3920*/  LDSM.16.M88.4 R28, [R80+0x4000] ;  /* 0x00400000501c783b */ /* 0x000e680000000200 */
[----:B------:R-:W-:Y:S03]  /*3930*/  LDSM.16.M88.4 R76, [R80+0x5000] ;  /* 0x00500000504c783b */ /* 0x000fe60000000200 */
[----:B------:R-:W-:Y:S01]  /*3940*/  HMMA.1688.F32.TF32 R44, R44, R26, R68 ;  /* 0x0000001a2c2c723c */ /* 0x000fe20000081044 */
[----:B------:R-:W2:Y:S04]  /*3950*/  LDSM.16.M88.4 R24, [R80+0x4800] ;  /* 0x004800005018783b */ /* 0x000ea80000000200 */
[----:B------:R-:W3:Y:S03]  /*3960*/  LDSM.16.M88.4 R68, [R80+0x5800] ;  /* 0x005800005044783b */ /* 0x000ee60000000200 */
[C---:B-1----:R-:W-:Y:S08]  /*3970*/  HMMA.1688.F32.TF32 R64, R36.reuse, R28, R64 ;  /* 0x0000001c2440723c */ /* 0x042ff00000081040 */
[C---:B--2---:R-:W-:Y:S08]  /*3980*/  HMMA.1688.F32.TF32 R60, R36.reuse, R24, R60 ;  /* 0x00000018243c723c */ /* 0x044ff0000008103c */
[C---:B------:R-:W-:Y:S08]  /*3990*/  HMMA.1688.F32.TF32 R56, R36.reuse, R76, R56 ;  /* 0x0000004c2438723c */ /* 0x040ff00000081038 */
[----:B---3--:R-:W-:Y:S01]  /*39a0*/  HMMA.1688.F32.TF32 R52, R36, R68, R52 ;  /* 0x000000442434723c */ /* 0x008fe20000081034 */
[----:B------:R-:W-:Y:S04]  /*39b0*/  LDS R36, [R164+0x1800] ;  /* 0x00180000a4247984 */ /* 0x000fe80000000800 */
[----:B------:R-:W-:Y:S03]  /*39c0*/  LDS R38, [R164+0x1c00] ;  /* 0x001c0000a4267984 */ /* 0x000fe60000000800 */
[C---:B------:R-:W-:Y:S01]  /*39d0*/  HMMA.1688.F32.TF32 R40, R72.reuse, R24, R40 ;  /* 0x000000184828723c */ /* 0x040fe20000081028 */
[----:B------:R-:W-:Y:S04]  /*39e0*/  LDS R37, [R163+0x1800] ;  /* 0x00180000a3257984 */ /* 0x000fe80000000800 */
[----:B------:R-:W1:Y:S02]  /*39f0*/  LDS R39, [R163+0x1c00] ;  /* 0x001c0000a3277984 */ /* 0x000e640000000800 */
[----:B------:R-:W-:Y:S01]  /*3a00*/  SEL R24, RZ, 0x4, P0 ;  /* 0x00000004ff187807 */ /* 0x000fe20000000000 */
[----:B------:R-:W-:Y:S01]  /*3a10*/  HMMA.1688.F32.TF32 R48, R72, R28, R48 ;  /* 0x0000001c4830723c */ /* 0x000fe20000081030 */
[----:B------:R-:W-:-:S02]  /*3a20*/  ISETP.GE.AND P0, PT, R159, UR5, PT ;  /* 0x000000059f007c0c */ /* 0x000fc4000bf06270 */
[----:B------:R-:W-:Y:S02]  /*3a30*/  SEL R24, R24, RZ, !P1 ;  /* 0x000000ff18187207 */ /* 0x000fe40004800000 */
[----:B------:R-:W-:Y:S02]  /*3a40*/  SEL R25, RZ, 0x4, P0 ;  /* 0x00000004ff197807 */ /* 0x000fe40000000000 */
[----:B------:R-:W-:Y:S01]  /*3a50*/  ISETP.GT.AND P0, PT, R115, 0x1, PT ;  /* 0x000000017300780c */ /* 0x000fe20003f04270 */
[C---:B------:R-:W-:Y:S01]  /*3a60*/  HMMA.1688.F32.TF32 R44, R72.reuse, R68, R44 ;  /* 0x00000044482c723c */ /* 0x040fe2000008102c */
[-C--:B------:R-:W-:Y:S02]  /*3a70*/  IADD3 R28, P3, R157, R112.reuse, RZ ;  /* 0x000000709d1c7210 */ /* 0x080fe40007f7e0ff */
[----:B------:R-:W-:Y:S02]  /*3a80*/  ISETP.NE.U32.AND P2, PT, R24, RZ, PT ;  /* 0x000000ff1800720c */ /* 0x000fe40003f45070 */
[----:B------:R-:W-:Y:S01]  /*3a90*/  SEL R115, R115, RZ, !P0 ;  /* 0x000000ff73737207 */ /* 0x000fe20004000000 */
[----:B------:R-:W-:Y:S01]  /*3aa0*/  IMAD.X R29, R111, 0x1, R3, P3 ;  /* 0x000000016f1d7824 */ /* 0x000fe200018e0603 */
[----:B------:R-:W-:Y:S01]  /*3ab0*/  SEL R25, R25, RZ, !P1 ;  /* 0x000000ff19197207 */ /* 0x000fe20004800000 */
[----:B------:R-:W-:Y:S01]  /*3ac0*/  HMMA.1688.F32.TF32 R32, R72, R76, R32 ;  /* 0x0000004c4820723c */ /* 0x000fe20000081020 */
[----:B------:R-:W-:Y:S01]  /*3ad0*/  IADD3 R24, P0, R153, R112, RZ ;  /* 0x0000007099187210 */ /* 0x000fe20007f1e0ff */
[----:B------:R-:W-:Y:S01]  /*3ae0*/  IMAD R69, R115, 0x2000, R132 ;  /* 0x0000200073457824 */ /* 0x000fe200078e0284 */
[----:B------:R-:W-:-:S03]  /*3af0*/  ISETP.NE.U32.AND P3, PT, R25, RZ, PT ;  /* 0x000000ff1900720c */ /* 0x000fc60003f65070 */
[----:B------:R-:W-:Y:S01]  /*3b00*/  IMAD.X R25, R111, 0x1, R5, P0 ;  /* 0x000000016f197824 */ /* 0x000fe200000e0605 */
[----:B------:R-:W-:-:S04]  /*3b10*/  ISETP.GE.AND P0, PT, R156, UR5, PT ;  /* 0x000000059c007c0c */ /* 0x000fc8000bf06270 */
[----:B------:R-:W-:Y:S02]  /*3b20*/  SEL R68, RZ, 0x4, P0 ;  /* 0x00000004ff447807 */ /* 0x000fe40000000000 */
[----:B------:R-:W-:Y:S02]  /*3b30*/  ISETP.GE.AND P0, PT, R152, UR5, PT ;  /* 0x0000000598007c0c */ /* 0x000fe4000bf06270 */
[----:B------:R-:W-:Y:S02]  /*3b40*/  SEL R68, R68, RZ, !P1 ;  /* 0x000000ff44447207 */ /* 0x000fe40004800000 */
[----:B------:R-:W-:Y:S02]  /*3b50*/  SEL R72, RZ, 0x4, P0 ;  /* 0x00000004ff487807 */ /* 0x000fe40000000000 */
[----:B------:R-:W-:Y:S01]  /*3b60*/  ISETP.NE.U32.AND P0, PT, R68, RZ, PT ;  /* 0x000000ff4400720c */ /* 0x000fe20003f05070 */
[----:B-1----:R-:W-:Y:S01]  /*3b70*/  HMMA.1688.F32.TF32 R64, R36, R30, R64 ;  /* 0x0000001e2440723c */ /* 0x002fe20000081040 */
[----:B------:R-:W-:-:S07]  /*3b80*/  SEL R68, R72, RZ, !P1 ;  /* 0x000000ff48447207 */ /* 0x000fce0004800000 */
[C---:B------:R-:W-:Y:S08]  /*3b90*/  HMMA.1688.F32.TF32 R60, R36.reuse, R26, R60 ;  /* 0x0000001a243c723c */ /* 0x040ff0000008103c */
[C---:B------:R-:W-:Y:S08]  /*3ba0*/  HMMA.1688.F32.TF32 R56, R36.reuse, R78, R56 ;  /* 0x0000004e2438723c */ /* 0x040ff00000081038 */
[----:B------:R-:W-:Y:S01]  /*3bb0*/  HMMA.1688.F32.TF32 R52, R36, R70, R52 ;  /* 0x000000462434723c */ /* 0x000fe20000081034 */
[----:B------:R-:W-:Y:S04]  /*3bc0*/  LDS R36, [R164+0x1880] ;  /* 0x00188000a4247984 */ /* 0x000fe80000000800 */
[----:B------:R-:W-:Y:S04]  /*3bd0*/  LDS R38, [R164+0x1c80] ;  /* 0x001c8000a4267984 */ /* 0x000fe80000000800 */
[----:B------:R-:W-:Y:S04]  /*3be0*/  LDS R37, [R163+0x1880] ;  /* 0x00188000a3257984 */ /* 0x000fe80000000800 */
[----:B------:R-:W1:Y:S04]  /*3bf0*/  LDS R39, [R163+0x1c80] ;  /* 0x001c8000a3277984 */ /* 0x000e680000000800 */
[----:B------:R-:W-:Y:S06]  /*3c00*/  BAR.SYNC.DEFER_BLOCKING 0x0 ;  /* 0x0000000000007b1d */ /* 0x000fec0000010000 */
[----:B------:R-:W-:Y:S01]  /*3c10*/  @!PT LDS RZ, [RZ] ;  /* 0x00000000fffff984 */ /* 0x000fe20000000800 */
[----:B------:R-:W-:Y:S01]  /*3c20*/  @!PT LDS RZ, [RZ] ;  /* 0x00000000fffff984 */ /* 0x000fe20000000800 */
[----:B------:R-:W-:Y:S01]  /*3c30*/  @!PT LDS RZ, [RZ] ;  /* 0x00000000fffff984 */ /* 0x000fe20000000800 */
[----:B------:R2:W-:Y:S01]  /*3c40*/  LDGSTS.E [R69], [R28.64], P2 ;  /* 0x000000001c457fae */ /* 0x0005e20009121846 */
[----:B------:R-:W-:-:S03]  /*3c50*/  ISETP.NE.U32.AND P2, PT, R68, RZ, PT ;  /* 0x000000ff4400720c */ /* 0x000fc60003f45070 */
[----:B------:R3:W-:Y:S01]  /*3c60*/  LDGSTS.E [R69+0x400], [R24.64], P3 ;  /* 0x0040000018457fae */ /* 0x0007e20009921846 */
[----:B------:R-:W-:-:S05]  /*3c70*/  IADD3 R72, P3, R149, R112, RZ ;  /* 0x0000007095487210 */ /* 0x000fca0007f7e0ff */
[----:B------:R-:W-:Y:S01]  /*3c80*/  IMAD.X R73, R111, 0x1, R7, P3 ;  /* 0x000000016f497824 */ /* 0x000fe200018e0607 */
[----:B--2---:R-:W-:Y:S01]  /*3c90*/  IADD3 R28, P3, R145, R112, RZ ;  /* 0x00000070911c7210 */ /* 0x004fe20007f7e0ff */
[C---:B-1----:R-:W-:Y:S03]  /*3ca0*/  HMMA.1688.F32.TF32 R48, R36.reuse, R30, R48 ;  /* 0x0000001e2430723c */ /* 0x042fe60000081030 */
[----:B------:R1:W-:Y:S01]  /*3cb0*/  LDGSTS.E [R69+0x800], [R72.64], P0 ;  /* 0x0080000048457fae */ /* 0x0003e20008121846 */
[----:B------:R-:W-:Y:S01]  /*3cc0*/  ISETP.GE.AND P0, PT, R148, UR5, PT ;  /* 0x0000000594007c0c */ /* 0x000fe2000bf06270 */
[----:B------:R-:W-:Y:S01]  /*3cd0*/  IMAD.X R29, R111, 0x1, R9, P3 ;  /* 0x000000016f1d7824 */ /* 0x000fe200018e0609 */
[----:B------:R-:W-:Y:S02]  /*3ce0*/  ISETP.GE.AND P3, PT, R140, UR5, PT ;  /* 0x000000058c007c0c */ /* 0x000fe4000bf66270 */
[----:B---3--:R-:W-:Y:S01]  /*3cf0*/  SEL R24, RZ, 0x4, P0 ;  /* 0x00000004ff187807 */ /* 0x008fe20000000000 */
[----:B------:R-:W-:Y:S01]  /*3d00*/  HMMA.1688.F32.TF32 R40, R36, R26, R40 ;  /* 0x0000001a2428723c */ /* 0x000fe20000081028 */
[----:B------:R-:W-:Y:S01]  /*3d10*/  ISETP.GE.AND P0, PT, R144, UR5, PT ;  /* 0x0000000590007c0c */ /* 0x000fe2000bf06270 */
[----:B------:R2:W-:Y:S01]  /*3d20*/  LDGSTS.E [R69+0xc00], [R28.64], P2 ;  /* 0x00c000001c457fae */ /* 0x0005e20009121846 */
[----:B------:R-:W-:-:S02]  /*3d30*/  SEL R24, R24, RZ, !P1 ;  /* 0x000000ff18187207 */ /* 0x000fc40004800000 */
[----:B------:R-:W-:Y:S01]  /*3d40*/  SEL R25, RZ, 0x4, P0 ;  /* 0x00000004ff197807 */ /* 0x000fe20000000000 */
[----:B-1----:R-:W-:Y:S01]  /*3d50*/  IMAD R73, R115, 0x2000, R130 ;  /* 0x0000200073497824 */ /* 0x002fe200078e0282 */
[----:B------:R-:W-:Y:S01]  /*3d60*/  ISETP.NE.U32.AND P2, PT, R24, RZ, PT ;  /* 0x000000ff1800720c */ /* 0x000fe20003f45070 */
[----:B------:R-:W-:Y:S01]  /*3d70*/  HMMA.1688.F32.TF32 R76, R36, R78, R32 ;  /* 0x0000004e244c723c */ /* 0x000fe20000081020 */
[----:B------:R-:W-:Y:S02]  /*3d80*/  SEL R24, RZ, 0x4, P3 ;  /* 0x00000004ff187807 */ /* 0x000fe40001800000 */
[----:B------:R-:W-:Y:S02]  /*3d90*/  SEL R25, R25, RZ, !P1 ;  /* 0x000000ff19197207 */ /* 0x000fe40004800000 */
[----:B------:R-:W-:Y:S02]  /*3da0*/  ISETP.GE.AND P3, PT, R136, UR5, PT ;  /* 0x0000000588007c0c */ /* 0x000fe4000bf66270 */
[----:B------:R-:W-:-:S02]  /*3db0*/  ISETP.NE.U32.AND P0, PT, R25, RZ, PT ;  /* 0x000000ff1900720c */ /* 0x000fc40003f05070 */
[----:B------:R-:W-:Y:S02]  /*3dc0*/  SEL R25, RZ, 0x4, P3 ;  /* 0x00000004ff197807 */ /* 0x000fe40001800000 */
[----:B--2---:R-:W-:Y:S02]  /*3dd0*/  IADD3 R28, P3, R141, R112, RZ ;  /* 0x000000708d1c7210 */ /* 0x004fe40007f7e0ff */
[----:B------:R-:W-:Y:S02]  /*3de0*/  SEL R24, R24, RZ, !P1 ;  /* 0x000000ff18187207 */ /* 0x000fe40004800000 */
[----:B------:R-:W-:Y:S01]  /*3df0*/  SEL R25, R25, RZ, !P1 ;  /* 0x000000ff19197207 */ /* 0x000fe20004800000 */
[----:B------:R-:W-:Y:S01]  /*3e00*/  IMAD.X R29, R111, 0x1, R11, P3 ;  /* 0x000000016f1d7824 */ /* 0x000fe200018e060b */
[----:B------:R-:W-:Y:S02]  /*3e10*/  ISETP.GE.AND P3, PT, R160, UR5, PT ;  /* 0x00000005a0007c0c */ /* 0x000fe4000bf66270 */
[----:B------:R-:W-:-:S02]  /*3e20*/  ISETP.NE.U32.AND P5, PT, R24, RZ, PT ;  /* 0x000000ff1800720c */ /* 0x000fc40003fa5070 */
[----:B------:R1:W-:Y:S01]  /*3e30*/  LDGSTS.E [R69+0x1000], [R28.64], P2 ;  /* 0x010000001c457fae */ /* 0x0003e20009121846 */
[----:B------:R-:W-:Y:S02]  /*3e40*/  SEL R24, RZ, 0x4, P3 ;  /* 0x00000004ff187807 */ /* 0x000fe40001800000 */
[----:B------:R-:W-:Y:S02]  /*3e50*/  ISETP.GE.AND P2, PT, R158, UR5, PT ;  /* 0x000000059e007c0c */ /* 0x000fe4000bf46270 */
[----:B------:R-:W-:Y:S02]  /*3e60*/  ISETP.NE.U32.AND P6, PT, R25, RZ, PT ;  /* 0x000000ff1900720c */ /* 0x000fe40003fc5070 */
[----:B------:R-:W-:Y:S02]  /*3e70*/  SEL R25, R24, RZ, !P1 ;  /* 0x000000ff18197207 */ /* 0x000fe40004800000 */
[----:B------:R-:W-:Y:S02]  /*3e80*/  SEL R30, RZ, 0x4, P2 ;  /* 0x00000004ff1e7807 */ /* 0x000fe40001000000 */
[----:B------:R-:W-:-:S02]  /*3e90*/  IADD3 R24, P2, R137, R112, RZ ;  /* 0x0000007089187210 */ /* 0x000fc40007f5e0ff */
[----:B------:R-:W-:Y:S02]  /*3ea0*/  ISETP.NE.U32.AND P4, PT, R25, RZ, PT ;  /* 0x000000ff1900720c */ /* 0x000fe40003f85070 */
[----:B------:R-:W-:Y:S01]  /*3eb0*/  ISETP.GE.AND P3, PT, R154, UR5, PT ;  /* 0x000000059a007c0c */ /* 0x000fe2000bf66270 */
[----:B------:R-:W-:Y:S01]  /*3ec0*/  IMAD.X R25, R111, 0x1, R13, P2 ;  /* 0x000000016f197824 */ /* 0x000fe200010e060d */
[----:B------:R-:W-:Y:S02]  /*3ed0*/  SEL R30, R30, RZ, !P1 ;  /* 0x000000ff1e1e7207 */ /* 0x000fe40004800000 */
[----:B------:R-:W-:Y:S02]  /*3ee0*/  SEL R31, RZ, 0x4, P3 ;  /* 0x00000004ff1f7807 */ /* 0x000fe40001800000 */
[----:B------:R2:W-:Y:S01]  /*3ef0*/  LDGSTS.E [R69+0x1400], [R24.64], P0 ;  /* 0x0140000018457fae */ /* 0x0005e20008121846 */
[----:B------:R-:W-:Y:S02]  /*3f00*/  ISETP.GE.AND P0, PT, R150, UR5, PT ;  /* 0x0000000596007c0c */ /* 0x000fe4000bf06270 */
[----:B------:R-:W-:-:S02]  /*3f10*/  SEL R31, R31, RZ, !P1 ;  /* 0x000000ff1f1f7207 */ /* 0x000fc40004800000 */
[----:B------:R-:W-:Y:S02]  /*3f20*/  ISETP.NE.U32.AND P3, PT, R30, RZ, PT ;  /* 0x000000ff1e00720c */ /* 0x000fe40003f65070 */
[----:B------:R-:W-:Y:S02]  /*3f30*/  ISETP.NE.U32.AND P2, PT, R31, RZ, PT ;  /* 0x000000ff1f00720c */ /* 0x000fe40003f45070 */
[----:B------:R-:W-:Y:S02]  /*3f40*/  SEL R31, RZ, 0x4, P0 ;  /* 0x00000004ff1f7807 */ /* 0x000fe40000000000 */
[----:B------:R-:W-:Y:S01]  /*3f50*/  ISETP.GE.AND P0, PT, R146, UR5, PT ;  /* 0x0000000592007c0c */ /* 0x000fe2000bf06270 */
[----:B--2---:R-:W-:Y:S01]  /*3f60*/  IMAD.MOV.U32 R24, RZ, RZ, R112 ;  /* 0x000000ffff187224 */ /* 0x004fe200078e0070 */
[----:B------:R-:W-:Y:S01]  /*3f70*/  SEL R68, R31, RZ, !P1 ;  /* 0x000000ff1f447207 */ /* 0x000fe20004800000 */
[----:B------:R-:W-:Y:S01]  /*3f80*/  IMAD.MOV.U32 R25, RZ, RZ, R111 ;  /* 0x000000ffff197224 */ /* 0x000fe200078e006f */
[----:B------:R-:W-:-:S02]  /*3f90*/  SEL R72, RZ, 0x4, P0 ;  /* 0x00000004ff487807 */ /* 0x000fc40000000000 */
[----:B------:R-:W-:Y:S01]  /*3fa0*/  ISETP.NE.U32.AND P0, PT, R68, RZ, PT ;  /* 0x000000ff4400720c */ /* 0x000fe20003f05070 */
[----:B-1----:R-:W-:Y:S01]  /*3fb0*/  IMAD.WIDE R28, R117, 0x4, R24 ;  /* 0x00000004751c7825 */ /* 0x002fe200078e0218 */
[----:B------:R-:W-:-:S03]  /*3fc0*/  SEL R72, R72, RZ, !P1 ;  /* 0x000000ff48487207 */ /* 0x000fc60004800000 */
[----:B------:R-:W-:Y:S01]  /*3fd0*/  IMAD.WIDE R26, R119, 0x4, R24 ;  /* 0x00000004771a7825 */ /* 0x000fe200078e0218 */
[----:B------:R1:W-:Y:S01]  /*3fe0*/  LDGSTS.E [R69+0x1800], [R28.64], P5 ;  /* 0x018000001c457fae */ /* 0x0003e2000a921846 */
[----:B------:R-:W-:-:S03]  /*3ff0*/  ISETP.GE.AND P5, PT, R142, UR5, PT ;  /* 0x000000058e007c0c */ /* 0x000fc6000bfa6270 */
[----:B------:R2:W-:Y:S01]  /*4000*/  LDGSTS.E [R69+0x1c00], [R26.64], P6 ;  /* 0x01c000001a457fae */ /* 0x0005e2000b121846 */
[----:B------:R-:W-:-:S05]  /*4010*/  IADD3 R30, P6, R155, R112, RZ ;  /* 0x000000709b1e7210 */ /* 0x000fca0007fde0ff */
[----:B------:R-:W-:Y:S01]  /*4020*/  IMAD.X R31, R111, 0x1, R4, P6 ;  /* 0x000000016f1f7824 */ /* 0x000fe200030e0604 */
[----:B-1----:R-:W-:Y:S02]  /*4030*/  SEL R29, RZ, 0x4, P5 ;  /* 0x00000004ff1d7807 */ /* 0x002fe40002800000 */
[----:B------:R-:W-:Y:S02]  /*4040*/  ISETP.NE.U32.AND P5, PT, R72, RZ, PT ;  /* 0x000000ff4800720c */ /* 0x000fe40003fa5070 */
[----:B------:R1:W-:Y:S01]  /*4050*/  LDGSTS.E [R73+0x200], [R30.64], P4 ;  /* 0x002000001e497fae */ /* 0x0003e2000a121846 */
[-C--:B------:R-:W-:Y:S01]  /*4060*/  IADD3 R28, P4, R151, R112.reuse, RZ ;  /* 0x00000070971c7210 */ /* 0x080fe20007f9e0ff */
[----:B--2---:R-:W-:Y:S01]  /*4070*/  HMMA.1688.F32.TF32 R68, R36, R70, R44 ;  /* 0x000000462444723c */ /* 0x004fe2000008102c */
[----:B------:R-:W-:Y:S02]  /*4080*/  SEL R27, R29, RZ, !P1 ;  /* 0x000000ff1d1b7207 */ /* 0x000fe40004800000 */
[----:B------:R-:W-:Y:S01]  /*4090*/  IADD3 R26, P6, R147, R112, RZ ;  /* 0x00000070931a7210 */ /* 0x000fe20007fde0ff */
[----:B------:R-:W-:Y:S01]  /*40a0*/  IMAD.X R29, R111, 0x1, R6, P4 ;  /* 0x000000016f1d7824 */ /* 0x000fe200020e0606 */
[----:B------:R-:W-:-:S02]  /*40b0*/  ISETP.NE.U32.AND P4, PT, R27, RZ, PT ;  /* 0x000000ff1b00720c */ /* 0x000fc40003f85070 */
[----:B------:R-:W-:Y:S02]  /*40c0*/  IMAD R39, R115, 0x2000, R128 ;  /* 0x0000200073277824 */ /* 0x000fe400078e0280 */
[----:B------:R2:W-:Y:S01]  /*40d0*/  LDGSTS.E [R73+0x600], [R28.64], P3 ;  /* 0x006000001c497fae */ /* 0x0005e20009921846 */
[----:B------:R-:W-:Y:S01]  /*40e0*/  IMAD.X R27, R111, 0x1, R8, P6 ;  /* 0x000000016f1b7824 */ /* 0x000fe200030e0608 */
[----:B------:R-:W-:Y:S01]  /*40f0*/  ISETP.GE.AND P3, PT, R138, UR5, PT ;  /* 0x000000058a007c0c */ /* 0x000fe2000bf66270 */
[----:B------:R-:W-:Y:S01]  /*4100*/  IMAD R45, R115, 0x2000, R126 ;  /* 0x00002000732d7824 */ /* 0x000fe200078e027e */
[----:B------:R-:W-:Y:S02]  /*4110*/  ISETP.GE.AND P6, PT, R134, UR5, PT ;  /* 0x0000000586007c0c */ /* 0x000fe4000bfc6270 */
[----:B-1----:R-:W-:Y:S01]  /*4120*/  SEL R30, RZ, 0x4, P3 ;  /* 0x00000004ff1e7807 */ /* 0x002fe20001800000 */
[----:B------:R1:W-:Y:S01]  /*4130*/  LDGSTS.E [R73+0xa00], [R26.64], P2 ;  /* 0x00a000001a497fae */ /* 0x0003e20009121846 */
[----:B------:R-:W-:Y:S01]  /*4140*/  ISETP.GE.AND P3, PT, R133, UR5, PT ;  /* 0x0000000585007c0c */ /* 0x000fe2000bf66270 */
[----:B------:R-:W-:Y:S01]  /*4150*/  UIADD3 UR5, UR5, -0x20, URZ ;  /* 0xffffffe005057890 */ /* 0x000fe2000fffe03f */
[----:B------:R-:W-:-:S02]  /*4160*/  IADD3 R32, P2, R143, R112, RZ ;  /* 0x000000708f207210 */ /* 0x000fc40007f5e0ff */
[----:B------:R-:W-:Y:S02]  /*4170*/  SEL R31, R30, RZ, !P1 ;  /* 0x000000ff1e1f7207 */ /* 0x000fe40004800000 */
[----:B------:R-:W-:Y:S01]  /*4180*/  SEL R34, RZ, 0x4, P6 ;  /* 0x00000004ff227807 */ /* 0x000fe20003000000 */
[----:B------:R-:W-:Y:S01]  /*4190*/  IMAD.X R33, R111, 0x1, R10, P2 ;  /* 0x000000016f217824 */ /* 0x000fe200010e060a */
[----:B--2---:R-:W-:Y:S02]  /*41a0*/  SEL R28, RZ, 0x4, P3 ;  /* 0x00000004ff1c7807 */ /* 0x004fe40001800000 */
[----:B------:R-:W-:Y:S02]  /*41b0*/  ISETP.NE.U32.AND P2, PT, R31, RZ, PT ;  /* 0x000000ff1f00720c */ /* 0x000fe40003f45070 */
[----:B------:R-:W-:Y:S01]  /*41c0*/  IADD3 R30, P6, R139, R112, RZ ;  /* 0x000000708b1e7210 */ /* 0x000fe20007fde0ff */
[----:B------:R2:W-:Y:S01]  /*41d0*/  LDGSTS.E [R73+0xe00], [R32.64], P0 ;  /* 0x00e0000020497fae */ /* 0x0005e20008121846 */
[----:B------:R-:W-:-:S02]  /*41e0*/  SEL R34, R34, RZ, !P1 ;  /* 0x000000ff22227207 */ /* 0x000fc40004800000 */
[----:B------:R-:W-:Y:S01]  /*41f0*/  SEL R28, R28, RZ, !P1 ;  /* 0x000000ff1c1c7207 */ /* 0x000fe20004800000 */
[----:B------:R-:W-:Y:S01]  /*4200*/  IMAD.X R31, R111, 0x1, R12, P6 ;  /* 0x000000016f1f7824 */ /* 0x000fe200030e060c */
[----:B-1----:R-:W-:Y:S02]  /*4210*/  IADD3 R26, P1, R135, R112, RZ ;  /* 0x00000070871a7210 */ /* 0x002fe40007f3e0ff */
[----:B------:R-:W-:Y:S01]  /*4220*/  ISETP.NE.U32.AND P3, PT, R34, RZ, PT ;  /* 0x000000ff2200720c */ /* 0x000fe20003f65070 */
[----:B------:R-:W-:Y:S01]  /*4230*/  IMAD.WIDE R34, R118, 0x4, R24 ;  /* 0x0000000476227825 */ /* 0x000fe200078e0218 */
[----:B------:R-:W-:Y:S01]  /*4240*/  ISETP.NE.U32.AND P0, PT, R28, RZ, PT ;  /* 0x000000ff1c00720c */ /* 0x000fe20003f05070 */
[----:B------:R1:W-:Y:S02]  /*4250*/  LDGSTS.E [R73+0x1200], [R30.64], P5 ;  /* 0x012000001e497fae */ /* 0x0003e4000a921846 */
[----:B------:R-:W-:Y:S01]  /*4260*/  IMAD.X R27, R111, 0x1, R14, P1 ;  /* 0x000000016f1b7824 */ /* 0x000fe200008e060e */
[----:B------:R-:W-:Y:S01]  /*4270*/  IADD3 R28, P1, R131, R110, RZ ;  /* 0x0000006e831c7210 */ /* 0x000fe20007f3e0ff */
[----:B------:R-:W-:-:S03]  /*4280*/  IMAD.WIDE R24, R120, 0x4, R24 ;  /* 0x0000000478187825 */ /* 0x000fc600078e0218 */
[----:B------:R3:W-:Y:S01]  /*4290*/  LDGSTS.E [R73+0x1600], [R26.64], P4 ;  /* 0x016000001a497fae */ /* 0x0007e2000a121846 */
[--C-:B------:R-:W-:Y:S01]  /*42a0*/  IMAD.X R29, R109, 0x1, R15.reuse, P1 ;  /* 0x000000016d1d7824 */ /* 0x100fe200008e060f */
[C---:B--2---:R-:W-:Y:S02]  /*42b0*/  IADD3 R32, P1, R131.reuse, R102, RZ ;  /* 0x0000006683207210 */ /* 0x044fe40007f3e0ff */
[----:B------:R2:W-:Y:S01]  /*42c0*/  LDGSTS.E [R73+0x1a00], [R34.64], P2 ;  /* 0x01a0000022497fae */ /* 0x0005e20009121846 */
[----:B------:R-:W-:Y:S02]  /*42d0*/  IADD3 R36, P2, R131, R106, RZ ;  /* 0x0000006a83247210 */ /* 0x000fe40007f5e0ff */
[--C-:B------:R-:W-:Y:S01]  /*42e0*/  IMAD.X R33, R101, 0x1, R15.reuse, P1 ;  /* 0x0000000165217824 */ /* 0x100fe200008e060f */
[----:B------:R4:W-:Y:S02]  /*42f0*/  LDGSTS.E [R73+0x1e00], [R24.64], P3 ;  /* 0x01e0000018497fae */ /* 0x0009e40009921846 */
[----:B------:R-:W-:Y:S01]  /*4300*/  IMAD.X R37, R105, 0x1, R15, P2 ;  /* 0x0000000169257824 */ /* 0x000fe200010e060f */
[C---:B-1----:R-:W-:Y:S01]  /*4310*/  IADD3 R30, P2, R131.reuse, R98, RZ ;  /* 0x00000062831e7210 */ /* 0x042fe20007f5e0ff */
[----:B------:R-:W0:Y:S01]  /*4320*/  LDGDEPBAR ;  /* 0x00000000000079af */ /* 0x000e220000000000 */
[----:B---3--:R-:W-:-:S03]  /*4330*/  IADD3 R26, P1, R131, R94, RZ ;  /* 0x0000005e831a7210 */ /* 0x008fc60007f3e0ff */
[--C-:B------:R-:W-:Y:S01]  /*4340*/  IMAD.X R31, R97, 0x1, R15.reuse, P2 ;  /* 0x00000001611f7824 */ /* 0x100fe200010e060f */
[----:B------:R1:W-:Y:S01]  /*4350*/  LDGSTS.E [R39+0x4000], [R28.64], P0 ;  /* 0x040000001c277fae */ /* 0x0003e20008121846 */
[--C-:B------:R-:W-:Y:S01]  /*4360*/  IMAD.X R27, R93, 0x1, R15.reuse, P1 ;  /* 0x000000015d1b7824 */ /* 0x100fe200008e060f */
[C---:B--2---:R-:W-:Y:S02]  /*4370*/  IADD3 R34, P1, R131.reuse, R86, RZ ;  /* 0x0000005683227210 */ /* 0x044fe40007f3e0ff */
[----:B----4-:R-:W-:Y:S01]  /*4380*/  IADD3 R24, P2, R131, R90, RZ ;  /* 0x0000005a83187210 */ /* 0x010fe20007f5e0ff */
[----:B------:R2:W-:Y:S01]  /*4390*/  LDGSTS.E [R39+0x4400], [R36.64], P0 ;  /* 0x0440000024277fae */ /* 0x0005e20008121846 */
[-C--:B------:R-:W-:Y:S01]  /*43a0*/  IADD3 R86, P4, R86, R17.reuse, RZ ;  /* 0x0000001156567210 */ /* 0x080fe20007f9e0ff */
[--C-:B------:R-:W-:Y:S01]  /*43b0*/  IMAD.X R35, R85, 0x1, R15.reuse, P1 ;  /* 0x0000000155237824 */ /* 0x100fe200008e060f */
[----:B------:R-:W-:Y:S01]  /*43c0*/  IADD3 R90, P6, R90, R17, RZ ;  /* 0x000000115a5a7210 */ /* 0x000fe20007fde0ff */
[----:B------:R-:W-:Y:S01]  /*43d0*/  IMAD.X R25, R89, 0x1, R15, P2 ;  /* 0x0000000159197824 */ /* 0x000fe200010e060f */
[----:B------:R3:W-:Y:S01]  /*43e0*/  LDGSTS.E [R39+0x4800], [R32.64], P0 ;  /* 0x0480000020277fae */ /* 0x0007e20008121846 */
[--C-:B------:R-:W-:Y:S01]  /*43f0*/  IMAD.X R85, R85, 0x1, R16.reuse, P4 ;  /* 0x0000000155557824 */ /* 0x100fe200020e0610 */
[----:B-1----:R-:W-:Y:S01]  /*4400*/  IADD3 R28, P2, R131, R22, RZ ;  /* 0x00000016831c7210 */ /* 0x002fe20007f5e0ff */
[----:B------:R-:W-:Y:S01]  /*4410*/  IMAD.X R89, R89, 0x1, R16, P6 ;  /* 0x0000000159597824 */ /* 0x000fe200030e0610 */
[----:B------:R1:W-:Y:S01]  /*4420*/  LDGSTS.E [R39+0x4c00], [R30.64], P0 ;  /* 0x04c000001e277fae */ /* 0x0003e20008121846 */
[----:B--2---:R-:W-:-:S02]  /*4430*/  IADD3 R36, P1, R131, R108, RZ ;  /* 0x0000006c83247210 */ /* 0x004fc40007f3e0ff */
[--C-:B------:R-:W-:Y:S01]  /*4440*/  IMAD.X R29, R21, 0x1, R15.reuse, P2 ;  /* 0x00000001151d7824 */ /* 0x100fe200010e060f */
[----:B------:R2:W-:Y:S01]  /*4450*/  LDGSTS.E [R39+0x5000], [R26.64], P0 ;  /* 0x050000001a277fae */ /* 0x0005e20008121846 */
[----:B---3--:R-:W-:Y:S01]  /*4460*/  IADD3 R32, P2, R131, R104, RZ ;  /* 0x0000006883207210 */ /* 0x008fe20007f5e0ff */
[--C-:B------:R-:W-:Y:S02]  /*4470*/  IMAD.X R37, R107, 0x1, R15.reuse, P1 ;  /* 0x000000016b257824 */ /* 0x100fe400008e060f */
[----:B------:R3:W-:Y:S01]  /*4480*/  LDGSTS.E [R39+0x5400], [R24.64], P0 ;  /* 0x0540000018277fae */ /* 0x0007e20008121846 */
[-C--:B------:R-:W-:Y:S01]  /*4490*/  IADD3 R104, P6, R104, R17.reuse, RZ ;  /* 0x0000001168687210 */ /* 0x080fe20007fde0ff */
[C---:B------:R-:W-:Y:S02]  /*44a0*/  IMAD.X R33, R103.reuse, 0x1, R15, P2 ;  /* 0x0000000167217824 */ /* 0x040fe400010e060f */
[----:B------:R4:W-:Y:S02]  /*44b0*/  LDGSTS.E [R39+0x5800], [R34.64], P0 ;  /* 0x0580000022277fae */ /* 0x0009e40008121846 */
[----:B------:R-:W-:Y:S01]  /*44c0*/  IMAD.X R103, R103, 0x1, R16, P6 ;  /* 0x0000000167677824 */ /* 0x000fe200030e0610 */
[----:B--2---:R-:W-:Y:S01]  /*44d0*/  IADD3 R26, P1, R131, R100, RZ ;  /* 0x00000064831a7210 */ /* 0x004fe20007f3e0ff */
[----:B------:R2:W-:Y:S01]  /*44e0*/  LDGSTS.E [R39+0x5c00], [R28.64], P0 ;  /* 0x05c000001c277fae */ /* 0x0005e20008121846 */
[----:B------:R-:W-:-:S02]  /*44f0*/  IADD3 R100, P4, R100, R17, RZ ;  /* 0x0000001164647210 */ /* 0x000fc40007f9e0ff */
[----:B---3--:R-:W-:Y:S01]  /*4500*/  IADD3 R24, P2, R131, R96, RZ ;  /* 0x0000006083187210 */ /* 0x008fe20007f5e0ff */
[--C-:B------:R-:W-:Y:S01]  /*4510*/  IMAD.X R27, R99, 0x1, R15.reuse, P1 ;  /* 0x00000001631b7824 */ /* 0x100fe200008e060f */
[----:B-1----:R-:W-:Y:S01]  /*4520*/  IADD3 R30, P1, R131, R92, RZ ;  /* 0x0000005c831e7210 */ /* 0x002fe20007f3e0ff */
[----:B------:R1:W-:Y:S01]  /*4530*/  LDGSTS.E [R45+0x4200], [R36.64], P0 ;  /* 0x04200000242d7fae */ /* 0x0003e20008121846 */
[--C-:B------:R-:W-:Y:S01]  /*4540*/  IMAD.X R99, R99, 0x1, R16.reuse, P4 ;  /* 0x0000000163637824 */ /* 0x100fe200020e0610 */
[----:B------:R-:W-:Y:S01]  /*4550*/  ISETP.NE.U32.AND P4, PT, R124, UR4, PT ;  /* 0x000000047c007c0c */ /* 0x000fe2000bf85070 */
[--C-:B------:R-:W-:Y:S01]  /*4560*/  IMAD.X R25, R95, 0x1, R15.reuse, P2 ;  /* 0x000000015f197824 */ /* 0x100fe200010e060f */
[----:B----4-:R-:W-:Y:S01]  /*4570*/  IADD3 R34, P2, R131, R88, RZ ;  /* 0x0000005883227210 */ /* 0x010fe20007f5e0ff */
[--C-:B------:R-:W-:Y:S01]  /*4580*/  IMAD.X R31, R91, 0x1, R15.reuse, P1 ;  /* 0x000000015b1f7824 */ /* 0x100fe200008e060f */
[----:B--2---:R-:W-:Y:S01]  /*4590*/  IADD3 R28, P3, R131, R84, RZ ;  /* 0x00000054831c7210 */ /* 0x004fe20007f7e0ff */
[----:B------:R2:W-:Y:S01]  /*45a0*/  LDGSTS.E [R45+0x4600], [R32.64], P0 ;  /* 0x04600000202d7fae */ /* 0x0005e20008121846 */
[-C--:B------:R-:W-:Y:S01]  /*45b0*/  IADD3 R88, P5, R88, R17.reuse, RZ ;  /* 0x0000001158587210 */ /* 0x080fe20007fbe0ff */
[--C-:B------:R-:W-:Y:S01]  /*45c0*/  IMAD.X R35, R87, 0x1, R15.reuse, P2 ;  /* 0x0000000157237824 */ /* 0x100fe200010e060f */
[-C--:B------:R-:W-:Y:S01]  /*45d0*/  IADD3 R22, P2, R22, R17.reuse, RZ ;  /* 0x0000001116167210 */ /* 0x080fe20007f5e0ff */
[--C-:B------:R-:W-:Y:S01]  /*45e0*/  IMAD.X R29, R23, 0x1, R15.reuse, P3 ;  /* 0x00000001171d7824 */ /* 0x100fe200018e060f */
[----:B-1----:R-:W-:Y:S01]  /*45f0*/  IADD3 R36, P1, R131, R20, RZ ;  /* 0x0000001483247210 */ /* 0x002fe20007f3e0ff */
[----:B------:R2:W-:Y:S01]  /*4600*/  LDGSTS.E [R45+0x4a00], [R26.64], P0 ;  /* 0x04a000001a2d7fae */ /* 0x0005e20008121846 */
[-C--:B------:R-:W-:Y:S01]  /*4610*/  IADD3 R84, P3, R84, R17.reuse, RZ ;  /* 0x0000001154547210 */ /* 0x080fe20007f7e0ff */
[--C-:B------:R-:W-:Y:S01]  /*4620*/  IMAD.X R21, R21, 0x1, R16.reuse, P2 ;  /* 0x0000000115157824 */ /* 0x100fe200010e0610 */
[-C--:B------:R-:W-:Y:S01]  /*4630*/  IADD3 R96, P2, R96, R17.reuse, RZ ;  /* 0x0000001160607210 */ /* 0x080fe20007f5e0ff */
[----:B------:R-:W-:Y:S01]  /*4640*/  IMAD.X R37, R19, 0x1, R15, P1 ;  /* 0x0000000113257824 */ /* 0x000fe200008e060f */
[-C--:B------:R-:W-:Y:S01]  /*4650*/  IADD3 R20, P1, R20, R17.reuse, RZ ;  /* 0x0000001114147210 */ /* 0x080fe20007f3e0ff */
[----:B------:R2:W-:Y:S01]  /*4660*/  LDGSTS.E [R45+0x4e00], [R24.64], P0 ;  /* 0x04e00000182d7fae */ /* 0x0005e20008121846 */
[--C-:B------:R-:W-:Y:S01]  /*4670*/  IMAD.X R23, R23, 0x1, R16.reuse, P3 ;  /* 0x0000000117177824 */ /* 0x100fe200018e0610 */
[-C--:B------:R-:W-:Y:S01]  /*4680*/  IADD3 R98, P3, R98, R17.reuse, RZ ;  /* 0x0000001162627210 */ /* 0x080fe20007f7e0ff */
[--C-:B------:R-:W-:Y:S01]  /*4690*/  IMAD.X R87, R87, 0x1, R16.reuse, P5 ;  /* 0x0000000157577824 */ /* 0x100fe200028e0610 */
[----:B------:R2:W-:Y:S01]  /*46a0*/  LDGSTS.E [R45+0x5200], [R30.64], P0 ;  /* 0x052000001e2d7fae */ /* 0x0005e20008121846 */
[--C-:B------:R-:W-:Y:S01]  /*46b0*/  IMAD.X R19, R19, 0x1, R16.reuse, P1 ;  /* 0x0000000113137824 */ /* 0x100fe200008e0610 */
[-C--:B------:R-:W-:Y:S01]  /*46c0*/  IADD3 R94, P1, R94, R17.reuse, RZ ;  /* 0x000000115e5e7210 */ /* 0x080fe20007f3e0ff */
[--C-:B------:R-:W-:Y:S01]  /*46d0*/  IMAD.X R95, R95, 0x1, R16.reuse, P2 ;  /* 0x000000015f5f7824 */ /* 0x100fe200010e0610 */
[----:B------:R2:W-:Y:S01]  /*46e0*/  LDGSTS.E [R45+0x5600], [R34.64], P0 ;  /* 0x05600000222d7fae */ /* 0x0005e20008121846 */
[--C-:B------:R-:W-:Y:S01]  /*46f0*/  IMAD.X R97, R97, 0x1, R16.reuse, P3 ;  /* 0x0000000161617824 */ /* 0x100fe200018e0610 */
[-C--:B------:R-:W-:Y:S01]  /*4700*/  IADD3 R102, P5, R102, R17.reuse, RZ ;  /* 0x0000001166667210 */ /* 0x080fe20007fbe0ff */
[----:B------:R-:W-:Y:S01]  /*4710*/  IMAD.X R93, R93, 0x1, R16, P1 ;  /* 0x000000015d5d7824 */ /* 0x000fe200008e0610 */
[----:B------:R2:W-:Y:S01]  /*4720*/  LDGSTS.E [R45+0x5a00], [R28.64], P0 ;  /* 0x05a000001c2d7fae */ /* 0x0005e20008121846 */
[----:B------:R-:W-:-:S02]  /*4730*/  IADD3 R108, P1, R108, R17, RZ ;  /* 0x000000116c6c7210 */ /* 0x000fc40007f3e0ff */
[-C--:B------:R-:W-:Y:S01]  /*4740*/  IADD3 R110, P2, R110, R17.reuse, RZ ;  /* 0x000000116e6e7210 */ /* 0x080fe20007f5e0ff */
[----:B------:R2:W-:Y:S01]  /*4750*/  LDGSTS.E [R45+0x5e00], [R36.64], P0 ;  /* 0x05e00000242d7fae */ /* 0x0005e20008121846 */
[-C--:B------:R-:W-:Y:S01]  /*4760*/  IADD3 R92, P0, R92, R17.reuse, RZ ;  /* 0x000000115c5c7210 */ /* 0x080fe20007f1e0ff */
[--C-:B------:R-:W-:Y:S01]  /*4770*/  IMAD.X R101, R101, 0x1, R16.reuse, P5 ;  /* 0x0000000165657824 */ /* 0x100fe200028e0610 */
[----:B------:R-:W-:Y:S01]  /*4780*/  LEA R112, P3, R129, R112, 0x2 ;  /* 0x0000007081707211 */ /* 0x000fe200078610ff */
[----:B------:R-:W0:Y:S01]  /*4790*/  LDGDEPBAR ;  /* 0x00000000000079af */ /* 0x000e220000000000 */
[--C-:B------:R-:W-:Y:S02]  /*47a0*/  IMAD.X R107, R107, 0x1, R16.reuse, P1 ;  /* 0x000000016b6b7824 */ /* 0x100fe400008e0610 */
[--C-:B------:R-:W-:Y:S01]  /*47b0*/  IMAD.X R91, R91, 0x1, R16.reuse, P0 ;  /* 0x000000015b5b7824 */ /* 0x100fe200000e0610 */
[----:B------:R-:W-:Y:S01]  /*47c0*/  IADD3 R106, P0, R106, R17, RZ ;  /* 0x000000116a6a7210 */ /* 0x000fe20007f1e0ff */
[----:B------:R-:W-:-:S02]  /*47d0*/  IMAD.X R109, R109, 0x1, R16, P2 ;  /* 0x000000016d6d7824 */ /* 0x000fc400010e0610 */
[----:B------:R-:W-:Y:S02]  /*47e0*/  IMAD.X R111, R111, 0x1, R18, P3 ;  /* 0x000000016f6f7824 */ /* 0x000fe400018e0612 */
[----:B------:R-:W-:Y:S01]  /*47f0*/  IMAD.X R105, R105, 0x1, R16, P0 ;  /* 0x0000000169697824 */ /* 0x000fe200000e0610 */
[----:B--2---:R-:W-:Y:S01]  /*4800*/  @!P4 CALL.REL.NOINC `(.L_x_1) ;  /* 0x000000100000c944 */ /* 0x004fe20003c00000 */
[----:B------:R-:W-:Y:S05]  /*4810*/  BRA `(.L_x_2) ;  /* 0xffffed8000007947 */ /* 0x000fea000383ffff */
.L_x_1:
[----:B------:R-:W-:-:S04]  /*4820*/  DEPBAR.LE SB0, 0x0 ;  /* 0x000080000000791a */ /* 0x000fc80000000000 */
[C---:B------:R-:W-:Y:S01]  /*4830*/  IMAD.SHL.U32 R3, R113.reuse, 0x200, RZ ;  /* 0x0000020071037824 */ /* 0x040fe200078e00ff */
[----:B------:R-:W-:Y:S01]  /*4840*/  ISETP.GE.AND P0, PT, R2, c[0x0][0x178], PT ;  /* 0x00005e0002007a0c */ /* 0x000fe20003f06270 */
[C---:B------:R-:W-:Y:S01]  /*4850*/  IMAD.SHL.U32 R4, R113.reuse, 0x40, RZ ;  /* 0x0000004071047824 */ /* 0x040fe200078e00ff */
[----:B------:R-:W-:Y:S01]  /*4860*/  LOP3.LUT R26, R0, 0x2, R161, 0xfe, !PT ;  /* 0x00000002001a7812 */ /* 0x000fe200078efea1 */
[----:B------:R-:W-:Y:S01]  /*4870*/  IMAD.SHL.U32 R5, R113, 0x800, RZ ;  /* 0x0000080071057824 */ /* 0x000fe200078e00ff */
[----:B------:R-:W-:Y:S01]  /*4880*/  LOP3.LUT R3, R3, 0x3000, RZ, 0xc0, !PT ;  /* 0x0000300003037812 */ /* 0x000fe200078ec0ff */
[----:B------:R-:W-:Y:S01]  /*4890*/  IMAD.SHL.U32 R113, R113, 0x4, RZ ;  /* 0x0000000471717824 */ /* 0x000fe200078e00ff */
[----:B------:R-:W-:Y:S01]  /*48a0*/  LOP3.LUT R4, R4, 0x800, RZ, 0xc0, !PT ;  /* 0x0000080004047812 */ /* 0x000fe200078ec0ff */
[----:B------:R-:W-:Y:S01]  /*48b0*/  IMAD.MOV.U32 R8, RZ, RZ, R64 ;  /* 0x000000ffff087224 */ /* 0x000fe200078e0040 */
[----:B------:R-:W-:Y:S01]  /*48c0*/  LOP3.LUT R116, R3, 0x60, R116, 0xf8, !PT ;  /* 0x0000006003747812 */ /* 0x000fe200078ef874 */
[----:B------:R-:W-:Y:S01]  /*48d0*/  IMAD.MOV.U32 R9, RZ, RZ, R60 ;  /* 0x000000ffff097224 */ /* 0x000fe200078e003c */
[----:B------:R-:W-:Y:S01]  /*48e0*/  LOP3.LUT R5, R5, 0x3000, RZ, 0xc0, !PT ;  /* 0x0000300005057812 */ /* 0x000fe200078ec0ff */
[----:B------:R-:W-:Y:S01]  /*48f0*/  IMAD.MOV.U32 R10, RZ, RZ, R56 ;  /* 0x000000ffff0a7224 */ /* 0x000fe200078e0038 */
[----:B------:R-:W-:Y:S01]  /*4900*/  LOP3.LUT R113, R116, 0x170, R113, 0x78, !PT ;  /* 0x0000017074717812 */ /* 0x000fe200078e7871 */
[----:B------:R-:W-:Y:S01]  /*4910*/  IMAD.MOV.U32 R11, RZ, RZ, R52 ;  /* 0x000000ffff0b7224 */ /* 0x000fe200078e0034 */
[C---:B------:R-:W-:Y:S01]  /*4920*/  LOP3.LUT R24, R0.reuse, 0x3c, R161, 0xfe, !PT ;  /* 0x0000003c00187812 */ /* 0x040fe200078efea1 */
[----:B------:R-:W-:Y:S01]  /*4930*/  IMAD.MOV.U32 R12, RZ, RZ, R65 ;  /* 0x000000ffff0c7224 */ /* 0x000fe200078e0041 */
[----:B------:R-:W-:Y:S01]  /*4940*/  LOP3.LUT R25, R0, 0x6, R161, 0xfe, !PT ;  /* 0x0000000600197812 */ /* 0x000fe200078efea1 */
[----:B------:R-:W-:Y:S01]  /*4950*/  IMAD.IADD R113, R4, 0x1, R113 ;  /* 0x0000000104717824 */ /* 0x000fe200078e0271 */
[----:B------:R-:W-:Y:S01]  /*4960*/  BAR.SYNC.DEFER_BLOCKING 0x0 ;  /* 0x0000000000007b1d */ /* 0x000fe20000010000 */
[----:B------:R-:W-:Y:S01]  /*4970*/  IMAD.MOV.U32 R13, RZ, RZ, R61 ;  /* 0x000000ffff0d7224 */ /* 0x000fe200078e003d */
[C---:B------:R-:W-:Y:S01]  /*4980*/  LOP3.LUT R4, R0.reuse, R161, RZ, 0xfc, !PT ;  /* 0x000000a100047212 */ /* 0x040fe200078efcff */
[----:B------:R-:W-:Y:S01]  /*4990*/  IMAD.MOV.U32 R14, RZ, RZ, R57 ;  /* 0x000000ffff0e7224 */ /* 0x000fe200078e0039 */
[----:B------:R-:W-:Y:S01]  /*49a0*/  LOP3.LUT R3, R0, 0x3a, R161, 0xfe, !PT ;  /* 0x0000003a00037812 */ /* 0x000fe200078efea1 */
[----:B------:R-:W-:Y:S01]  /*49b0*/  IMAD.MOV.U32 R15, RZ, RZ, R53 ;  /* 0x000000ffff0f7224 */ /* 0x000fe200078e0035 */
[----:B------:R-:W-:Y:S01]  /*49c0*/  ISETP.LT.AND P3, PT, R4, c[0x0][0x17c], !P0 ;  /* 0x00005f0004007a0c */ /* 0x000fe20004761270 */
[----:B------:R-:W-:Y:S01]  /*49d0*/  IMAD.MOV.U32 R19, RZ, RZ, R54 ;  /* 0x000000ffff137224 */ /* 0x000fe200078e0036 */
[C-C-:B------:R-:W-:Y:S01]  /*49e0*/  LOP3.LUT R56, R0.reuse, 0x22, R161.reuse, 0xfe, !PT ;  /* 0x0000002200387812 */ /* 0x140fe200078efea1 */
[----:B------:R-:W-:Y:S01]  /*49f0*/  IMAD.MOV.U32 R23, RZ, RZ, R68 ;  /* 0x000000ffff177224 */ /* 0x000fe200078e0044 */
[C-C-:B------:R-:W-:Y:S01]  /*4a00*/  LOP3.LUT R57, R0.reuse, 0x20, R161.reuse, 0xfe, !PT ;  /* 0x0000002000397812 */ /* 0x140fe200078efea1 */
[----:B------:R-:W-:Y:S01]  /*4a10*/  IMAD.MOV.U32 R16, RZ, RZ, R66 ;  /* 0x000000ffff107224 */ /* 0x000fe200078e0042 */
[C-C-:B------:R-:W-:Y:S01]  /*4a20*/  LOP3.LUT R60, R0.reuse, 0x1a, R161.reuse, 0xfe, !PT ;  /* 0x0000001a003c7812 */ /* 0x140fe200078efea1 */
[----:B------:R-:W-:Y:S01]  /*4a30*/  IMAD.MOV.U32 R17, RZ, RZ, R62 ;  /* 0x000000ffff117224 */ /* 0x000fe200078e003e */
[C-C-:B------:R-:W-:Y:S01]  /*4a40*/  LOP3.LUT R61, R0.reuse, 0x18, R161.reuse, 0xfe, !PT ;  /* 0x00000018003d7812 */ /* 0x140fe200078efea1 */
[----:B------:R-:W-:Y:S01]  /*4a50*/  IMAD.MOV.U32 R18, RZ, RZ, R58 ;  /* 0x000000ffff127224 */ /* 0x000fe200078e003a */
[C---:B------:R-:W-:Y:S01]  /*4a60*/  LOP3.LUT R58, R0.reuse, 0x1e, R161, 0xfe, !PT ;  /* 0x0000001e003a7812 */ /* 0x040fe200078efea1 */
[----:B------:R-:W-:Y:S01]  /*4a70*/  IMAD.MOV.U32 R52, RZ, RZ, R67 ;  /* 0x000000ffff347224 */ /* 0x000fe200078e0043 */
[C---:B------:R-:W-:Y:S01]  /*4a80*/  LOP3.LUT R62, R0.reuse, 0x16, R161, 0xfe, !PT ;  /* 0x00000016003e7812 */ /* 0x040fe200078efea1 */
[----:B------:R-:W-:Y:S01]  /*4a90*/  IMAD.MOV.U32 R53, RZ, RZ, R63 ;  /* 0x000000ffff357224 */ /* 0x000fe200078e003f */
[C---:B------:R-:W-:Y:S01]  /*4aa0*/  LOP3.LUT R63, R0.reuse, 0x14, R161, 0xfe, !PT ;  /* 0x00000014003f7812 */ /* 0x040fe200078efea1 */
[----:B------:R-:W-:Y:S01]  /*4ab0*/  IMAD.MOV.U32 R54, RZ, RZ, R59 ;  /* 0x000000ffff367224 */ /* 0x000fe200078e003b */
[C-C-:B------:R-:W-:Y:S01]  /*4ac0*/  LOP3.LUT R59, R0.reuse, 0x1c, R161.reuse, 0xfe, !PT ;  /* 0x0000001c003b7812 */ /* 0x140fe200078efea1 */
[----:B------:R-:W-:Y:S01]  /*4ad0*/  IMAD.MOV.U32 R20, RZ, RZ, R48 ;  /* 0x000000ffff147224 */ /* 0x000fe200078e0030 */
[----:B------:R1:W-:Y:S01]  /*4ae0*/  STS.128 [R113], R8 ;  /* 0x0000000871007388 */ /* 0x0003e20000000c00 */
[----:B------:R-:W-:Y:S01]  /*4af0*/  IMAD.MOV.U32 R21, RZ, RZ, R40 ;  /* 0x000000ffff157224 */ /* 0x000fe200078e0028 */
[C---:B------:R-:W-:Y:S01]  /*4b00*/  LOP3.LUT R48, R0.reuse, 0x38, R161, 0xfe, !PT ;  /* 0x0000003800307812 */ /* 0x040fe200078efea1 */
[----:B------:R-:W-:Y:S01]  /*4b10*/  IMAD.MOV.U32 R22, RZ, RZ, R76 ;  /* 0x000000ffff167224 */ /* 0x000fe200078e004c */
[----:B------:R2:W-:Y:S01]  /*4b20*/  STS.128 [R113+0x400], R12 ;  /* 0x0004000c71007388 */ /* 0x0005e20000000c00 */
[----:B------:R-:W-:Y:S01]  /*4b30*/  IMAD.MOV.U32 R68, RZ, RZ, R51 ;  /* 0x000000ffff447224 */ /* 0x000fe200078e0033 */
[----:B------:R-:W-:Y:S01]  /*4b40*/  LOP3.LUT R51, R0, 0x32, R161, 0xfe, !PT ;  /* 0x0000003200337812 */ /* 0x000fe200078efea1 */
[----:B------:R-:W-:Y:S01]  /*4b50*/  IMAD R5, R162, 0x10, R5 ;  /* 0x00000010a2057824 */ /* 0x000fe200078e0205 */
[----:B------:R-:W-:Y:S01]  /*4b60*/  STS.128 [R113+0x80], R16 ;  /* 0x0000801071007388 */ /* 0x000fe20000000c00 */
[----:B------:R-:W-:Y:S01]  /*4b70*/  IMAD R36, R2, c[0x0][0x194], RZ ;  /* 0x0000650002247a24 */ /* 0x000fe200078e02ff */
[----:B------:R-:W-:Y:S01]  /*4b80*/  LOP3.LUT R2, R0, 0x3e, R161, 0xfe, !PT ;  /* 0x0000003e00027812 */ /* 0x000fe200078efea1 */
[----:B------:R-:W-:Y:S01]  /*4b90*/  IMAD R67, R4, c[0x0][0x198], RZ ;  /* 0x0000660004437a24 */ /* 0x000fe200078e02ff */
[----:B------:R3:W-:Y:S01]  /*4ba0*/  STS.128 [R113+0x480], R52 ;  /* 0x0004803471007388 */ /* 0x0007e20000000c00 */
[----:B------:R-:W-:Y:S01]  /*4bb0*/  LOP3.LUT R28, R5, 0x40, RZ, 0x3c, !PT ;  /* 0x00000040051c7812 */ /* 0x000fe200078e3cff */
[----:B------:R-:W-:Y:S01]  /*4bc0*/  IMAD R27, R26, c[0x0][0x198], RZ ;  /* 0x000066001a1b7a24 */ /* 0x000fe200078e02ff */
[C---:B------:R-:W-:Y:S01]  /*4bd0*/  LEA R37, P1, R36.reuse, c[0x0][0x170], 0x2 ;  /* 0x00005c0024257a11 */ /* 0x040fe200078210ff */
[----:B-1----:R-:W-:Y:S01]  /*4be0*/  IMAD.MOV.U32 R11, RZ, RZ, R69 ;  /* 0x000000ffff0b7224 */ /* 0x002fe200078e0045 */
[----:B------:R1:W-:Y:S01]  /*4bf0*/  STS.128 [R113+0x200], R20 ;  /* 0x0002001471007388 */ /* 0x0003e20000000c00 */
[----:B------:R-:W-:Y:S01]  /*4c00*/  IMAD.MOV.U32 R8, RZ, RZ, R49 ;  /* 0x000000ffff087224 */ /* 0x000fe200078e0031 */
[----:B------:R-:W-:Y:S01]  /*4c10*/  LEA.HI.X.SX32 R36, R36, c[0x0][0x174], 0x2, P1 ;  /* 0x00005d0024247a11 */ /* 0x000fe200008f16ff */
[----:B--2---:R-:W-:Y:S01]  /*4c20*/  IMAD.MOV.U32 R15, RZ, RZ, R70 ;  /* 0x000000ffff0f7224 */ /* 0x004fe200078e0046 */
[C---:B------:R-:W-:Y:S01]  /*4c30*/  LEA R38, P1, R67.reuse, R37, 0x2 ;  /* 0x0000002543267211 */ /* 0x040fe200078210ff */
[----:B------:R-:W-:Y:S01]  /*4c40*/  IMAD.MOV.U32 R9, RZ, RZ, R41 ;  /* 0x000000ffff097224 */ /* 0x000fe200078e0029 */
[C---:B------:R-:W-:Y:S01]  /*4c50*/  LOP3.LUT R49, R0.reuse, 0x36, R161, 0xfe, !PT ;  /* 0x0000003600317812 */ /* 0x040fe200078efea1 */
[----:B------:R-:W-:Y:S01]  /*4c60*/  IMAD.MOV.U32 R10, RZ, RZ, R77 ;  /* 0x000000ffff0a7224 */ /* 0x000fe200078e004d */
[----:B------:R-:W-:Y:S01]  /*4c70*/  LEA.HI.X.SX32 R39, R67, R36, 0x2, P1 ;  /* 0x0000002443277211 */ /* 0x000fe200008f16ff */
[----:B------:R-:W-:Y:S01]  /*4c80*/  IMAD.MOV.U32 R12, RZ, RZ, R50 ;  /* 0x000000ffff0c7224 */ /* 0x000fe200078e0032 */
[C-C-:B------:R-:W-:Y:S01]  /*4c90*/  LOP3.LUT R50, R0.reuse, 0x34, R161.reuse, 0xfe, !PT ;  /* 0x0000003400327812 */ /* 0x140fe200078efea1 */
[----:B------:R-:W-:Y:S01]  /*4ca0*/  IMAD.MOV.U32 R13, RZ, RZ, R42 ;  /* 0x000000ffff0d7224 */ /* 0x000fe200078e002a */
[----:B------:R-:W-:Y:S01]  /*4cb0*/  STS.128 [R113+0x600], R8 ;  /* 0x0006000871007388 */ /* 0x000fe20000000c00 */
[----:B------:R-:W-:Y:S01]  /*4cc0*/  IMAD.MOV.U32 R14, RZ, RZ, R78 ;  /* 0x000000ffff0e7224 */ /* 0x000fe200078e004e */
[C---:B---3--:R-:W-:Y:S01]  /*4cd0*/  LOP3.LUT R52, R0.reuse, 0x30, R161, 0xfe, !PT ;  /* 0x0000003000347812 */ /* 0x048fe200078efea1 */
[----:B------:R-:W-:Y:S01]  /*4ce0*/  IMAD.MOV.U32 R69, RZ, RZ, R43 ;  /* 0x000000ffff457224 */ /* 0x000fe200078e002b */
[----:B-1----:R-:W-:Y:S01]  /*4cf0*/  LOP3.LUT R20, R5, 0x20, RZ, 0x3c, !PT ;  /* 0x0000002005147812 */ /* 0x002fe200078e3cff */
[----:B------:R-:W-:Y:S01]  /*4d00*/  IMAD.MOV.U32 R70, RZ, RZ, R79 ;  /* 0x000000ffff467224 */ /* 0x000fe200078e004f */
[----:B------:R-:W-:Y:S01]  /*4d10*/  STS.128 [R113+0x280], R12 ;  /* 0x0002800c71007388 */ /* 0x000fe20000000c00 */
[C-C-:B------:R-:W-:Y:S01]  /*4d20*/  LOP3.LUT R53, R0.reuse, 0x28, R161.reuse, 0xfe, !PT ;  /* 0x0000002800357812 */ /* 0x140fe200078efea1 */
[----:B------:R-:W-:Y:S01]  /*4d30*/  IMAD R46, R25, c[0x0][0x198], RZ ;  /* 0x00006600192e7a24 */ /* 0x000fe200078e02ff */
[C-C-:B------:R-:W-:Y:S01]  /*4d40*/  LOP3.LUT R54, R0.reuse, 0x26, R161.reuse, 0xfe, !PT ;  /* 0x0000002600367812 */ /* 0x140fe200078efea1 */
[----:B------:R1:W-:Y:S01]  /*4d50*/  STS.128 [R113+0x680], R68 ;  /* 0x0006804471007388 */ /* 0x0003e20000000c00 */
[----:B------:R-:W-:-:S02]  /*4d60*/  LOP3.LUT R55, R0, 0x24, R161, 0xfe, !PT ;  /* 0x0000002400377812 */ /* 0x000fc400078efea1 */
[C-C-:B------:R-:W-:Y:S01]  /*4d70*/  LOP3.LUT R64, R0.reuse, 0x12, R161.reuse, 0xfe, !PT ;  /* 0x0000001200407812 */ /* 0x140fe200078efea1 */
[----:B------:R-:W-:Y:S01]  /*4d80*/  BAR.SYNC.DEFER_BLOCKING 0x0 ;  /* 0x0000000000007b1d */ /* 0x000fe20000010000 */
[C-C-:B------:R-:W-:Y:S02]  /*4d90*/  LOP3.LUT R65, R0.reuse, 0x10, R161.reuse, 0xfe, !PT ;  /* 0x0000001000417812 */ /* 0x140fe400078efea1 */
[C-C-:B------:R-:W-:Y:S02]  /*4da0*/  LOP3.LUT R66, R0.reuse, 0xe, R161.reuse, 0xfe, !PT ;  /* 0x0000000e00427812 */ /* 0x140fe400078efea1 */
[C-C-:B------:R-:W-:Y:S02]  /*4db0*/  LOP3.LUT R47, R0.reuse, 0xc, R161.reuse, 0xfe, !PT ;  /* 0x0000000c002f7812 */ /* 0x140fe400078efea1 */
[C-C-:B------:R-:W-:Y:S02]  /*4dc0*/  LOP3.LUT R45, R0.reuse, 0xa, R161.reuse, 0xfe, !PT ;  /* 0x0000000a002d7812 */ /* 0x140fe400078efea1 */
[----:B------:R-:W-:-:S02]  /*4dd0*/  LOP3.LUT R44, R0, 0x8, R161, 0xfe, !PT ;  /* 0x00000008002c7812 */ /* 0x000fc400078efea1 */
[----:B------:R-:W-:Y:S02]  /*4de0*/  ISETP.LT.AND P2, PT, R26, c[0x0][0x17c], !P0 ;  /* 0x00005f001a007a0c */ /* 0x000fe40004741270 */
[----:B-1----:R-:W-:Y:S02]  /*4df0*/  LOP3.LUT R68, R5, 0x60, RZ, 0x3c, !PT ;  /* 0x0000006005447812 */ /* 0x002fe400078e3cff */
[C-C-:B------:R-:W-:Y:S02]  /*4e00*/  LOP3.LUT R69, R0.reuse, 0x2e, R161.reuse, 0xfe, !PT ;  /* 0x0000002e00457812 */ /* 0x140fe400078efea1 */
[C-C-:B------:R-:W-:Y:S02]  /*4e10*/  LOP3.LUT R70, R0.reuse, 0x2c, R161.reuse, 0xfe, !PT ;  /* 0x0000002c00467812 */ /* 0x140fe400078efea1 */
[C-C-:B------:R-:W-:Y:S02]  /*4e20*/  LOP3.LUT R71, R0.reuse, 0x2a, R161.reuse, 0xfe, !PT ;  /* 0x0000002a00477812 */ /* 0x140fe400078efea1 */
[----:B------:R-:W-:-:S02]  /*4e30*/  LOP3.LUT R0, R0, 0x4, R161, 0xfe, !PT ;  /* 0x0000000400007812 */ /* 0x000fc400078efea1 */
[----:B------:R-:W-:Y:S01]  /*4e40*/  ISETP.LT.AND P1, PT, R24, c[0x0][0x17c], !P0 ;  /* 0x00005f0018007a0c */ /* 0x000fe20004721270 */
[----:B------:R-:W1:Y:S01]  /*4e50*/  LDS.128 R32, [R5] ;  /* 0x0000000005207984 */ /* 0x000e620000000c00 */
[C---:B------:R-:W-:Y:S01]  /*4e60*/  ISETP.LT.AND P4, PT, R0.reuse, c[0x0][0x17c], !P0 ;  /* 0x00005f0000007a0c */ /* 0x040fe20004781270 */
[----:B------:R-:W-:Y:S02]  /*4e70*/  IMAD R0, R0, c[0x0][0x198], RZ ;  /* 0x0000660000007a24 */ /* 0x000fe400078e02ff */
[----:B------:R-:W2:Y:S03]  /*4e80*/  LDS.128 R16, [R20] ;  /* 0x0000000014107984 */ /* 0x000ea60000000c00 */
[C---:B------:R-:W-:Y:S01]  /*4e90*/  LEA R42, P6, R0.reuse, R37, 0x2 ;  /* 0x00000025002a7211 */ /* 0x040fe200078c10ff */
[----:B------:R-:W3:Y:S03]  /*4ea0*/  LDS.128 R12, [R28] ;  /* 0x000000001c0c7984 */ /* 0x000ee60000000c00 */
[----:B------:R-:W-:Y:S01]  /*4eb0*/  LEA.HI.X.SX32 R43, R0, R36, 0x2, P6 ;  /* 0x00000024002b7211 */ /* 0x000fe200030f16ff */
[----:B------:R-:W4:Y:S01]  /*4ec0*/  LDS.128 R8, [R68] ;  /* 0x0000000044087984 */ /* 0x000f220000000c00 */
[----:B------:R-:W-:-:S03]  /*4ed0*/  IMAD R0, R45, c[0x0][0x198], RZ ;  /* 0x000066002d007a24 */ /* 0x000fc600078e02ff */
[----:B------:R-:W5:Y:S04]  /*4ee0*/  LDS.128 R4, [R5+0x800] ;  /* 0x0008000005047984 */ /* 0x000f680000000c00 */
[----:B------:R-:W4:Y:S04]  /*4ef0*/  LDS.128 R20, [R20+0x800] ;  /* 0x0008000014147984 */ /* 0x000f280000000c00 */
[----:B------:R-:W4:Y:S04]  /*4f00*/  LDS.128 R28, [R28+0x800] ;  /* 0x000800001c1c7984 */ /* 0x000f280000000c00 */
[----:B-1----:R1:W-:Y:S01]  /*4f10*/  @P3 STG.E [R38.64], R32 ;  /* 0x0000002026003986 */ /* 0x0023e2000c101906 */
[----:B------:R-:W-:-:S04]  /*4f20*/  LEA R40, P3, R27, R37, 0x2 ;  /* 0x000000251b287211 */ /* 0x000fc800078610ff */
[----:B------:R-:W-:Y:S02]  /*4f30*/  LEA.HI.X.SX32 R41, R27, R36, 0x2, P3 ;  /* 0x000000241b297211 */ /* 0x000fe400018f16ff */
[----:B------:R-:W-:Y:S02]  /*4f40*/  ISETP.LT.AND P3, PT, R25, c[0x0][0x17c], !P0 ;  /* 0x00005f0019007a0c */ /* 0x000fe40004761270 */
[----:B------:R-:W5:Y:S01]  /*4f50*/  LDS.128 R24, [R68+0x800] ;  /* 0x0008000044187984 */ /* 0x000f620000000c00 */
[----:B-1----:R-:W-:-:S03]  /*4f60*/  IMAD R32, R44, c[0x0][0x198], RZ ;  /* 0x000066002c207a24 */ /* 0x002fc600078e02ff */
[----:B--2---:R1:W-:Y:S01]  /*4f70*/  @P2 STG.E [R40.64], R16 ;  /* 0x0000001028002986 */ /* 0x0043e2000c101906 */
[----:B------:R-:W-:Y:S02]  /*4f80*/  ISETP.LT.AND P2, PT, R44, c[0x0][0x17c], !P0 ;  /* 0x00005f002c007a0c */ /* 0x000fe40004741270 */
[-C--:B------:R-:W-:Y:S01]  /*4f90*/  LEA R38, P5, R46, R37.reuse, 0x2 ;  /* 0x000000252e267211 */ /* 0x080fe200078a10ff */
[----:B---3--:R2:W-:Y:S01]  /*4fa0*/  @P4 STG.E [R42.64], R12 ;  /* 0x0000000c2a004986 */ /* 0x0085e2000c101906 */
[-C--:B------:R-:W-:Y:S02]  /*4fb0*/  LEA R44, P6, R32, R37.reuse, 0x2 ;  /* 0x00000025202c7211 */ /* 0x080fe400078c10ff */
[----:B------:R-:W-:Y:S02]  /*4fc0*/  ISETP.LT.AND P4, PT, R45, c[0x0][0x17c], !P0 ;  /* 0x00005f002d007a0c */ /* 0x000fe40004781270 */
[-C--:B------:R-:W-:Y:S02]  /*4fd0*/  LEA.HI.X.SX32 R39, R46, R36.reuse, 0x2, P5 ;  /* 0x000000242e277211 */ /* 0x080fe400028f16ff */
[----:B------:R-:W-:Y:S01]  /*4fe0*/  LEA.HI.X.SX32 R45, R32, R36, 0x2, P6 ;  /* 0x00000024202d7211 */ /* 0x000fe200030f16ff */
[C---:B-1----:R-:W-:Y:S01]  /*4ff0*/  IMAD R16, R47.reuse, c[0x0][0x198], RZ ;  /* 0x000066002f107a24 */ /* 0x042fe200078e02ff */
[----:B------:R-:W-:Y:S01]  /*5000*/  LEA R46, P5, R0, R37, 0x2 ;  /* 0x00000025002e7211 */ /* 0x000fe200078a10ff */
[----:B----4-:R1:W-:Y:S01]  /*5010*/  @P3 STG.E [R38.64], R8 ;  /* 0x0000000826003986 */ /* 0x0103e2000c101906 */
[----:B------:R-:W-:-:S02]  /*5020*/  ISETP.LT.AND P3, PT, R47, c[0x0][0x17c], !P0 ;  /* 0x00005f002f007a0c */ /* 0x000fc40004761270 */
[-C--:B------:R-:W-:Y:S01]  /*5030*/  LEA.HI.X.SX32 R47, R0, R36.reuse, 0x2, P5 ;  /* 0x00000024002f7211 */ /* 0x080fe200028f16ff */
[----:B-----5:R3:W-:Y:S01]  /*5040*/  @P2 STG.E [R44.64], R4 ;  /* 0x000000042c002986 */ /* 0x0207e2000c101906 */
[C---:B------:R-:W-:Y:S01]  /*5050*/  ISETP.LT.AND P2, PT, R66.reuse, c[0x0][0x17c], !P0 ;  /* 0x00005f0042007a0c */ /* 0x040fe20004741270 */
[----:B------:R-:W-:Y:S01]  /*5060*/  IMAD R66, R66, c[0x0][0x198], RZ ;  /* 0x0000660042427a24 */ /* 0x000fe200078e02ff */
[-C--:B------:R-:W-:Y:S01]  /*5070*/  LEA R40, P6, R16, R37.reuse, 0x2 ;  /* 0x0000002510287211 */ /* 0x080fe200078c10ff */
[----:B------:R-:W-:Y:S01]  /*5080*/  @P4 STG.E [R46.64], R20 ;  /* 0x000000142e004986 */ /* 0x000fe2000c101906 */
[C---:B------:R-:W-:Y:S01]  /*5090*/  IMAD R0, R65.reuse, c[0x0][0x198], RZ ;  /* 0x0000660041007a24 */ /* 0x040fe200078e02ff */
[----:B------:R-:W-:Y:S02]  /*50a0*/  ISETP.LT.AND P4, PT, R65, c[0x0][0x17c], !P0 ;  /* 0x00005f0041007a0c */ /* 0x000fe40004781270 */
[----:B--2---:R-:W-:Y:S01]  /*50b0*/  LEA R42, P5, R66, R37, 0x2 ;  /* 0x00000025422a7211 */ /* 0x004fe200078a10ff */
[----:B-1----:R-:W-:Y:S01]  /*50c0*/  IMAD R8, R64, c[0x0][0x198], RZ ;  /* 0x0000660040087a24 */ /* 0x002fe200078e02ff */
[----:B------:R-:W-:-:S02]  /*50d0*/  LEA.HI.X.SX32 R41, R16, R36, 0x2, P6 ;  /* 0x0000002410297211 */ /* 0x000fc400030f16ff */
[-C--:B------:R-:W-:Y:S01]  /*50e0*/  LEA R38, P6, R0, R37.reuse, 0x2 ;  /* 0x0000002500267211 */ /* 0x080fe200078c10ff */
[----:B---3--:R-:W-:Y:S01]  /*50f0*/  IMAD R4, R60, c[0x0][0x198], RZ ;  /* 0x000066003c047a24 */ /* 0x008fe200078e02ff */
[-C--:B------:R-:W-:Y:S01]  /*5100*/  LEA.HI.X.SX32 R43, R66, R36.reuse, 0x2, P5 ;  /* 0x00000024422b7211 */ /* 0x080fe200028f16ff */
[----:B------:R1:W-:Y:S01]  /*5110*/  @P3 STG.E [R40.64], R28 ;  /* 0x0000001c28003986 */ /* 0x0003e2000c101906 */
[-C--:B------:R-:W-:Y:S01]  /*5120*/  LEA.HI.X.SX32 R39, R0, R36.reuse, 0x2, P6 ;  /* 0x0000002400277211 */ /* 0x080fe200030f16ff */
[----:B------:R-:W-:Y:S01]  /*5130*/  IMAD R0, R61, c[0x0][0x198], RZ ;  /* 0x000066003d007a24 */ /* 0x000fe200078e02ff */
[----:B------:R-:W-:Y:S01]  /*5140*/  ISETP.LT.AND P3, PT, R64, c[0x0][0x17c], !P0 ;  /* 0x00005f0040007a0c */ /* 0x000fe20004761270 */
[----:B------:R-:W-:Y:S01]  /*5150*/  @P2 STG.E [R42.64], R24 ;  /* 0x000000182a002986 */ /* 0x000fe2000c101906 */
[C---:B------:R-:W-:Y:S01]  /*5160*/  ISETP.LT.AND P2, PT, R63.reuse, c[0x0][0x17c], !P0 ;  /* 0x00005f003f007a0c */ /* 0x040fe20004741270 */
[----:B------:R-:W-:Y:S01]  /*5170*/  IMAD R63, R63, c[0x0][0x198], RZ ;  /* 0x000066003f3f7a24 */ /* 0x000fe200078e02ff */
[----:B------:R-:W-:Y:S01]  /*5180*/  LEA R44, P5, R8, R37, 0x2 ;  /* 0x00000025082c7211 */ /* 0x000fe200078a10ff */
[----:B------:R2:W-:Y:S01]  /*5190*/  @P4 STG.E [R38.64], R33 ;  /* 0x0000002126004986 */ /* 0x0005e2000c101906 */
[C---:B------:R-:W-:Y:S01]  /*51a0*/  ISETP.LT.AND P4, PT, R62.reuse, c[0x0][0x17c], !P0 ;  /* 0x00005f003e007a0c */ /* 0x040fe20004781270 */
[----:B------:R-:W-:Y:S01]  /*51b0*/  IMAD R62, R62, c[0x0][0x198], RZ ;  /* 0x000066003e3e7a24 */ /* 0x000fe200078e02ff */
[----:B------:R-:W-:-:S02]  /*51c0*/  LEA.HI.X.SX32 R45, R8, R36, 0x2, P5 ;  /* 0x00000024082d7211 */ /* 0x000fc400028f16ff */
[CC--:B-1----:R-:W-:Y:S02]  /*51d0*/  LEA R40, P6, R63.reuse, R37.reuse, 0x2 ;  /* 0x000000253f287211 */ /* 0x0c2fe400078c10ff */
[CC--:B------:R-:W-:Y:S01]  /*51e0*/  LEA R46, P5, R62.reuse, R37.reuse, 0x2 ;  /* 0x000000253e2e7211 */ /* 0x0c0fe200078a10ff */
[----:B------:R1:W-:Y:S01]  /*51f0*/  @P3 STG.E [R44.64], R17 ;  /* 0x000000112c003986 */ /* 0x0003e2000c101906 */
[-C--:B------:R-:W-:Y:S02]  /*5200*/  LEA.HI.X.SX32 R41, R63, R36.reuse, 0x2, P6 ;  /* 0x000000243f297211 */ /* 0x080fe400030f16ff */
[-C--:B------:R-:W-:Y:S01]  /*5210*/  LEA.HI.X.SX32 R47, R62, R36.reuse, 0x2, P5 ;  /* 0x000000243e2f7211 */ /* 0x080fe200028f16ff */
[----:B--2---:R-:W-:Y:S01]  /*5220*/  IMAD.MOV.U32 R39, RZ, RZ, c[0x0][0x198] ;  /* 0x00006600ff277624 */ /* 0x004fe200078e00ff */
[----:B------:R-:W-:Y:S01]  /*5230*/  LEA R32, P5, R4, R37, 0x2 ;  /* 0x0000002504207211 */ /* 0x000fe200078a10ff */
[----:B------:R2:W-:Y:S01]  /*5240*/  @P2 STG.E [R40.64], R13 ;  /* 0x0000000d28002986 */ /* 0x0005e2000c101906 */
[----:B------:R-:W-:Y:S01]  /*5250*/  ISETP.LT.AND P3, PT, R61, c[0x0][0x17c], !P0 ;  /* 0x00005f003d007a0c */ /* 0x000fe20004761270 */
[----:B------:R-:W-:Y:S01]  /*5260*/  IMAD R67, R39, 0x20, R67 ;  /* 0x0000002027437824 */ /* 0x000fe200078e0243 */
[----:B------:R-:W-:Y:S01]  /*5270*/  ISETP.LT.AND P2, PT, R60, c[0x0][0x17c], !P0 ;  /* 0x00005f003c007a0c */ /* 0x000fe20004741270 */
[----:B------:R-:W-:Y:S01]  /*5280*/  @P4 STG.E [R46.64], R9 ;  /* 0x000000092e004986 */ /* 0x000fe2000c101906 */
[----:B------:R-:W-:-:S02]  /*5290*/  LEA.HI.X.SX32 R33, R4, R36, 0x2, P5 ;  /* 0x0000002404217211 */ /* 0x000fc400028f16ff */
[-C--:B------:R-:W-:Y:S02]  /*52a0*/  LEA R42, P6, R0, R37.reuse, 0x2 ;  /* 0x00000025002a7211 */ /* 0x080fe400078c10ff */
[C---:B------:R-:W-:Y:S01]  /*52b0*/  ISETP.LT.AND P5, PT, R58.reuse, c[0x0][0x17c], !P0 ;  /* 0x00005f003a007a0c */ /* 0x040fe200047a1270 */
[----:B------:R-:W-:Y:S01]  /*52c0*/  IMAD R58, R58, c[0x0][0x198], RZ ;  /* 0x000066003a3a7a24 */ /* 0x000fe200078e02ff */
[----:B------:R-:W-:Y:S01]  /*52d0*/  LEA.HI.X.SX32 R43, R0, R36, 0x2, P6 ;  /* 0x00000024002b7211 */ /* 0x000fe200030f16ff */
[----:B------:R-:W-:Y:S01]  /*52e0*/  IMAD R0, R39, 0x2, R67 ;  /* 0x0000000227007824 */ /* 0x000fe200078e0243 */
[C---:B------:R-:W-:Y:S01]  /*52f0*/  ISETP.LT.AND P4, PT, R59.reuse, c[0x0][0x17c], !P0 ;  /* 0x00005f003b007a0c */ /* 0x040fe20004781270 */
[----:B------:R-:W-:Y:S01]  /*5300*/  IMAD R59, R59, c[0x0][0x198], RZ ;  /* 0x000066003b3b7a24 */ /* 0x000fe200078e02ff */
[----:B------:R-:W-:Y:S01]  /*5310*/  LEA R16, P6, R58, R37, 0x2 ;  /* 0x000000253a107211 */ /* 0x000fe200078c10ff */
[----:B------:R3:W-:Y:S01]  /*5320*/  @P3 STG.E [R42.64], R5 ;  /* 0x000000052a003986 */ /* 0x0007e2000c101906 */
[----:B------:R-:W-:-:S02]  /*5330*/  IMAD R20, R39, 0x2, R0 ;  /* 0x0000000227147824 */ /* 0x000fc400078e0200 */
[-C--:B-1----:R-:W-:Y:S01]  /*5340*/  LEA.HI.X.SX32 R17, R58, R36.reuse, 0x2, P6 ;  /* 0x000000243a117211 */ /* 0x082fe200030f16ff */
[----:B------:R-:W-:Y:S01]  /*5350*/  @P2 STG.E [R32.64], R21 ;  /* 0x0000001520002986 */ /* 0x000fe2000c101906 */
[-C--:B------:R-:W-:Y:S02]  /*5360*/  LEA R12, P3, R59, R37.reuse, 0x2 ;  /* 0x000000253b0c7211 */ /* 0x080fe400078610ff */
[----:B------:R-:W-:Y:S02]  /*5370*/  ISETP.LT.AND P2, PT, R57, c[0x0][0x17c], !P0 ;  /* 0x00005f0039007a0c */ /* 0x000fe40004741270 */
[----:B------:R-:W-:Y:S02]  /*5380*/  LEA R4, P6, R67, R37, 0x2 ;  /* 0x0000002543047211 */ /* 0x000fe400078c10ff */
[-C--:B--2---:R-:W-:Y:S02]  /*5390*/  LEA.HI.X.SX32 R13, R59, R36.reuse, 0x2, P3 ;  /* 0x000000243b0d7211 */ /* 0x084fe400018f16ff */
[----:B---3--:R-:W-:-:S02]  /*53a0*/  LEA.HI.X.SX32 R5, R67, R36, 0x2, P6 ;  /* 0x0000002443057211 */ /* 0x008fc400030f16ff */
[----:B------:R-:W-:Y:S01]  /*53b0*/  LEA R8, P6, R0, R37, 0x2 ;  /* 0x0000002500087211 */ /* 0x000fe200078c10ff */
[----:B------:R1:W-:Y:S01]  /*53c0*/  @P4 STG.E [R12.64], R29 ;  /* 0x0000001d0c004986 */ /* 0x0003e2000c101906 */
[----:B------:R-:W-:Y:S02]  /*53d0*/  ISETP.LT.AND P4, PT, R56, c[0x0][0x17c], !P0 ;  /* 0x00005f0038007a0c */ /* 0x000fe40004781270 */
[----:B------:R-:W-:Y:S01]  /*53e0*/  LEA.HI.X.SX32 R9, R0, R36, 0x2, P6 ;  /* 0x0000002400097211 */ /* 0x000fe200030f16ff */
[----:B------:R-:W-:Y:S01]  /*53f0*/  IMAD R0, R39, 0x2, R20 ;  /* 0x0000000227007824 */ /* 0x000fe200078e0214 */
[----:B------:R2:W-:Y:S01]  /*5400*/  @P5 STG.E [R16.64], R25 ;  /* 0x0000001910005986 */ /* 0x0005e2000c101906 */
[----:B------:R-:W-:Y:S02]  /*5410*/  ISETP.LT.AND P5, PT, R55, c[0x0][0x17c], !P0 ;  /* 0x00005f0037007a0c */ /* 0x000fe400047a1270 */
[----:B------:R-:W-:Y:S01]  /*5420*/  ISETP.LT.AND P3, PT, R48, c[0x0][0x17c], !P0 ;  /* 0x00005f0030007a0c */ /* 0x000fe20004761270 */
[----:B------:R3:W-:Y:S01]  /*5430*/  @P2 STG.E [R4.64], R34 ;  /* 0x0000002204002986 */ /* 0x0007e2000c101906 */
[----:B------:R-:W-:-:S02]  /*5440*/  ISETP.LT.AND P2, PT, R54, c[0x0][0x17c], !P0 ;  /* 0x00005f0036007a0c */ /* 0x000fc40004741270 */
[CC--:B-1----:R-:W-:Y:S02]  /*5450*/  LEA R12, P6, R20.reuse, R37.reuse, 0x2 ;  /* 0x00000025140c7211 */ /* 0x0c2fe400078c10ff */
[----:B------:R1:W-:Y:S01]  /*5460*/  @P4 STG.E [R8.64], R18 ;  /* 0x0000001208004986 */ /* 0x0003e2000c101906 */
[----:B------:R-:W-:Y:S02]  /*5470*/  ISETP.LT.AND P4, PT, R53, c[0x0][0x17c], !P0 ;  /* 0x00005f0035007a0c */ /* 0x000fe40004781270 */
[----:B------:R-:W-:Y:S01]  /*5480*/  LEA.HI.X.SX32 R13, R20, R36, 0x2, P6 ;  /* 0x00000024140d7211 */ /* 0x000fe200030f16ff */
[----:B------:R-:W-:Y:S01]  /*5490*/  IMAD R20, R39, 0x2, R0 ;  /* 0x0000000227147824 */ /* 0x000fe200078e0200 */
[----:B--2---:R-:W-:-:S03]  /*54a0*/  LEA R16, P6, R0, R37, 0x2 ;  /* 0x0000002500107211 */ /* 0x004fc600078c10ff */
[----:B------:R2:W-:Y:S01]  /*54b0*/  @P5 STG.E [R12.64], R14 ;  /* 0x0000000e0c005986 */ /* 0x0005e2000c101906 */
[-C--:B------:R-:W-:Y:S01]  /*54c0*/  LEA.HI.X.SX32 R17, R0, R36.reuse, 0x2, P6 ;  /* 0x0000002400117211 */ /* 0x080fe200030f16ff */
[----:B------:R-:W-:Y:S01]  /*54d0*/  IMAD R0, R39, 0x2, R20 ;  /* 0x0000000227007824 */ /* 0x000fe200078e0214 */
[CC--:B---3--:R-:W-:Y:S02]  /*54e0*/  LEA R4, P6, R20.reuse, R37.reuse, 0x2 ;  /* 0x0000002514047211 */ /* 0x0c8fe400078c10ff */
[----:B------:R-:W-:Y:S01]  /*54f0*/  ISETP.LT.AND P5, PT, R71, c[0x0][0x17c], !P0 ;  /* 0x00005f0047007a0c */ /* 0x000fe200047a1270 */
[C---:B-1----:R-:W-:Y:S01]  /*5500*/  IMAD R18, R39.reuse, 0x2, R0 ;  /* 0x0000000227127824 */ /* 0x042fe200078e0200 */
[-C--:B------:R-:W-:Y:S01]  /*5510*/  LEA.HI.X.SX32 R5, R20, R36.reuse, 0x2, P6 ;  /* 0x0000002414057211 */ /* 0x080fe200030f16ff */
[----:B------:R1:W-:Y:S01]  /*5520*/  @P2 STG.E [R16.64], R10 ;  /* 0x0000000a10002986 */ /* 0x0003e2000c101906 */
[-C--:B------:R-:W-:Y:S02]  /*5530*/  LEA R8, P6, R0, R37.reuse, 0x2 ;  /* 0x0000002500087211 */ /* 0x080fe400078c10ff */
[----:B------:R-:W-:Y:S01]  /*5540*/  ISETP.LT.AND P2, PT, R70, c[0x0][0x17c], !P0 ;  /* 0x00005f0046007a0c */ /* 0x000fe20004741270 */
[----:B------:R3:W-:Y:S01]  /*5550*/  @P4 STG.E [R4.64], R6 ;  /* 0x0000000604004986 */ /* 0x0007e2000c101906 */
[----:B------:R-:W-:Y:S01]  /*5560*/  LEA.HI.X.SX32 R9, R0, R36, 0x2, P6 ;  /* 0x0000002400097211 */ /* 0x000fe200030f16ff */
[----:B------:R-:W-:Y:S01]  /*5570*/  IMAD R0, R39, 0x2, R18 ;  /* 0x0000000227007824 */ /* 0x000fe200078e0212 */
[----:B--2---:R-:W-:-:S02]  /*5580*/  LEA R12, P6, R18, R37, 0x2 ;  /* 0x00000025120c7211 */ /* 0x004fc400078c10ff */
[----:B------:R-:W-:Y:S01]  /*5590*/  ISETP.LT.AND P4, PT, R69, c[0x0][0x17c], !P0 ;  /* 0x00005f0045007a0c */ /* 0x000fe20004781270 */
[----:B------:R2:W-:Y:S01]  /*55a0*/  @P5 STG.E [R8.64], R22 ;  /* 0x0000001608005986 */ /* 0x0005e2000c101906 */
[-C--:B------:R-:W-:Y:S01]  /*55b0*/  LEA.HI.X.SX32 R13, R18, R36.reuse, 0x2, P6 ;  /* 0x00000024120d7211 */ /* 0x080fe200030f16ff */
[C---:B-1----:R-:W-:Y:S01]  /*55c0*/  IMAD R10, R39.reuse, 0x2, R0 ;  /* 0x00000002270a7824 */ /* 0x042fe200078e0200 */
[-C--:B------:R-:W-:Y:S02]  /*55d0*/  LEA R16, P6, R0, R37.reuse, 0x2 ;  /* 0x0000002500107211 */ /* 0x080fe400078c10ff */
[----:B------:R-:W-:Y:S01]  /*55e0*/  ISETP.LT.AND P5, PT, R52, c[0x0][0x17c], !P0 ;  /* 0x00005f0034007a0c */ /* 0x000fe200047a1270 */
[----:B------:R1:W-:Y:S01]  /*55f0*/  @P2 STG.E [R12.64], R30 ;  /* 0x0000001e0c002986 */ /* 0x0003e2000c101906 */
[----:B------:R-:W-:Y:S01]  /*5600*/  LEA.HI.X.SX32 R17, R0, R36, 0x2, P6 ;  /* 0x0000002400117211 */ /* 0x000fe200030f16ff */
[----:B------:R-:W-:Y:S01]  /*5610*/  IMAD R0, R39, 0x2, R10 ;  /* 0x0000000227007824 */ /* 0x000fe200078e020a */
[----:B---3--:R-:W-:-:S02]  /*5620*/  LEA R4, P6, R10, R37, 0x2 ;  /* 0x000000250a047211 */ /* 0x008fc400078c10ff */
[----:B------:R-:W-:Y:S01]  /*5630*/  ISETP.LT.AND P2, PT, R51, c[0x0][0x17c], !P0 ;  /* 0x00005f0033007a0c */ /* 0x000fe20004741270 */
[C---:B------:R-:W-:Y:S01]  /*5640*/  IMAD R6, R39.reuse, 0x2, R0 ;  /* 0x0000000227067824 */ /* 0x040fe200078e0200 */
[-C--:B------:R-:W-:Y:S01]  /*5650*/  LEA.HI.X.SX32 R5, R10, R36.reuse, 0x2, P6 ;  /* 0x000000240a057211 */ /* 0x080fe200030f16ff */
[----:B------:R3:W-:Y:S01]  /*5660*/  @P4 STG.E [R16.64], R26 ;  /* 0x0000001a10004986 */ /* 0x0007e2000c101906 */
[CC--:B--2---:R-:W-:Y:S01]  /*5670*/  LEA R8, P6, R0.reuse, R37.reuse, 0x2 ;  /* 0x0000002500087211 */ /* 0x0c4fe200078c10ff */
[----:B------:R-:W-:Y:S01]  /*5680*/  IMAD R10, R39, 0x2, R6 ;  /* 0x00000002270a7824 */ /* 0x000fe200078e0206 */
[----:B------:R-:W-:Y:S01]  /*5690*/  ISETP.LT.AND P4, PT, R49, c[0x0][0x17c], !P0 ;  /* 0x00005f0031007a0c */ /* 0x000fe20004781270 */
[----:B------:R2:W-:Y:S01]  /*56a0*/  @P5 STG.E [R4.64], R35 ;  /* 0x0000002304005986 */ /* 0x0005e2000c101906 */
[----:B------:R-:W-:Y:S01]  /*56b0*/  LEA.HI.X.SX32 R9, R0, R36, 0x2, P6 ;  /* 0x0000002400097211 */ /* 0x000fe200030f16ff */
[----:B------:R-:W-:Y:S01]  /*56c0*/  IMAD R0, R39, 0x2, R10 ;  /* 0x0000000227007824 */ /* 0x000fe200078e020a */
[----:B-1----:R-:W-:-:S02]  /*56d0*/  LEA R12, P6, R6, R37, 0x2 ;  /* 0x00000025060c7211 */ /* 0x002fc400078c10ff */
[----:B------:R-:W-:Y:S01]  /*56e0*/  ISETP.LT.AND P5, PT, R50, c[0x0][0x17c], !P0 ;  /* 0x00005f0032007a0c */ /* 0x000fe200047a1270 */
[----:B------:R1:W-:Y:S01]  /*56f0*/  @P2 STG.E [R8.64], R19 ;  /* 0x0000001308002986 */ /* 0x0003e2000c101906 */
[C---:B------:R-:W-:Y:S01]  /*5700*/  IMAD R14, R39.reuse, 0x2, R0 ;  /* 0x00000002270e7824 */ /* 0x040fe200078e0200 */
[-C--:B---3--:R-:W-:Y:S02]  /*5710*/  LEA R16, P2, R10, R37.reuse, 0x2 ;  /* 0x000000250a107211 */ /* 0x088fe400078410ff */
[-C--:B------:R-:W-:Y:S01]  /*5720*/  LEA.HI.X.SX32 R13, R6, R36.reuse, 0x2, P6 ;  /* 0x00000024060d7211 */ /* 0x080fe200030f16ff */
[----:B------:R-:W-:Y:S01]  /*5730*/  IMAD R6, R39, 0x2, R14 ;  /* 0x0000000227067824 */ /* 0x000fe200078e020e */
[----:B------:R-:W-:Y:S02]  /*5740*/  LEA.HI.X.SX32 R17, R10, R36, 0x2, P2 ;  /* 0x000000240a117211 */ /* 0x000fe400010f16ff */
[-C--:B--2---:R-:W-:Y:S02]  /*5750*/  LEA R4, P2, R14, R37.reuse, 0x2 ;  /* 0x000000250e047211 */ /* 0x084fe400078410ff */
[----:B------:R-:W-:-:S02]  /*5760*/  LEA R20, P6, R0, R37, 0x2 ;  /* 0x0000002500147211 */ /* 0x000fc400078c10ff */
[-C--:B------:R-:W-:Y:S01]  /*5770*/  LEA.HI.X.SX32 R5, R14, R36.reuse, 0x2, P2 ;  /* 0x000000240e057211 */ /* 0x080fe200010f16ff */
[----:B------:R2:W-:Y:S01]  /*5780*/  @P5 STG.E [R12.64], R15 ;  /* 0x0000000f0c005986 */ /* 0x0005e2000c101906 */
[----:B------:R-:W-:Y:S02]  /*5790*/  ISETP.LT.AND P2, PT, R3, c[0x0][0x17c], !P0 ;  /* 0x00005f0003007a0c */ /* 0x000fe40004741270 */
[----:B------:R-:W-:Y:S01]  /*57a0*/  ISETP.LT.AND P0, PT, R2, c[0x0][0x17c], !P0 ;  /* 0x00005f0002007a0c */ /* 0x000fe20004701270 */
[----:B------:R2:W-:Y:S01]  /*57b0*/  @P4 STG.E [R16.64], R11 ;  /* 0x0000000b10004986 */ /* 0x0005e2000c101906 */
[----:B------:R-:W-:Y:S01]  /*57c0*/  LEA.HI.X.SX32 R21, R0, R36, 0x2, P6 ;  /* 0x0000002400157211 */ /* 0x000fe200030f16ff */
[----:B------:R-:W-:Y:S01]  /*57d0*/  IMAD R0, R39, 0x2, R6 ;  /* 0x0000000227007824 */ /* 0x000fe200078e0206 */
[----:B------:R-:W-:-:S03]  /*57e0*/  LEA R24, P6, R6, R37, 0x2 ;  /* 0x0000002506187211 */ /* 0x000fc600078c10ff */
[----:B------:R2:W-:Y:S01]  /*57f0*/  @P3 STG.E [R20.64], R7 ;  /* 0x0000000714003986 */ /* 0x0005e2000c101906 */
[-C--:B------:R-:W-:Y:S02]  /*5800*/  LEA.HI.X.SX32 R25, R6, R36.reuse, 0x2, P6 ;  /* 0x0000002406197211 */ /* 0x080fe400030f16ff */
[C---:B-1----:R-:W-:Y:S01]  /*5810*/  LEA R8, P6, R0.reuse, R37, 0x2 ;  /* 0x0000002500087211 */ /* 0x042fe200078c10ff */
[----:B------:R2:W-:Y:S03]  /*5820*/  @P2 STG.E [R4.64], R23 ;  /* 0x0000001704002986 */ /* 0x0005e6000c101906 */
[----:B------:R-:W-:Y:S01]  /*5830*/  LEA.HI.X.SX32 R9, R0, R36, 0x2, P6 ;  /* 0x0000002400097211 */ /* 0x000fe200030f16ff */
[----:B------:R2:W-:Y:S01]  /*5840*/  @P1 STG.E [R24.64], R31 ;  /* 0x0000001f18001986 */ /* 0x0005e2000c101906 */
[----:B------:R-:W-:Y:S07]  /*5850*/  @!P0 EXIT ;  /* 0x000000000000894d */ /* 0x000fee0003800000 */
[----:B------:R-:W-:Y:S01]  /*5860*/  STG.E [R8.64], R27 ;  /* 0x0000001b08007986 */ /* 0x000fe2000c101906 */
[----:B------:R-:W-:Y:S05]  /*5870*/  EXIT ;  /* 0x000000000000794d */ /* 0x000fea0003800000 */
.L_x_3:
[----:B------:R-:W-:-:S00]  /*5880*/  BRA `(.L_x_3) ;  /* 0xfffffff000007947 */ /* 0x000fc0000383ffff */
[----:B------:R-:W-:-:S00]  /*5890*/  NOP ;  /* 0x0000000000007918 */ /* 0x000fc00000000000 */
        /* <DEDUP_REMOVED lines=14> */
.L_x_4:


//--------------------- .nv.shared.matmul_kernel  --------------------------
	.section	.nv.shared.matmul_kernel,"aw",@nobits
	.sectionflags	@""
	.align	16
